//
// Generated by NVIDIA NVVM Compiler
//
// Compiler Build ID: CL-36424714
// Cuda compilation tools, release 13.0, V13.0.88
// Based on NVVM 20.0.0
//

.version 9.0
.target sm_100
.address_size 64

	// .globl	_Z9hypterm_1PdS_S_S_S_S_S_S_S_S_S_S_S_dddiii

.visible .entry _Z9hypterm_1PdS_S_S_S_S_S_S_S_S_S_S_S_dddiii(
	.param .u64 .ptr .align 1 _Z9hypterm_1PdS_S_S_S_S_S_S_S_S_S_S_S_dddiii_param_0,
	.param .u64 .ptr .align 1 _Z9hypterm_1PdS_S_S_S_S_S_S_S_S_S_S_S_dddiii_param_1,
	.param .u64 .ptr .align 1 _Z9hypterm_1PdS_S_S_S_S_S_S_S_S_S_S_S_dddiii_param_2,
	.param .u64 .ptr .align 1 _Z9hypterm_1PdS_S_S_S_S_S_S_S_S_S_S_S_dddiii_param_3,
	.param .u64 .ptr .align 1 _Z9hypterm_1PdS_S_S_S_S_S_S_S_S_S_S_S_dddiii_param_4,
	.param .u64 .ptr .align 1 _Z9hypterm_1PdS_S_S_S_S_S_S_S_S_S_S_S_dddiii_param_5,
	.param .u64 .ptr .align 1 _Z9hypterm_1PdS_S_S_S_S_S_S_S_S_S_S_S_dddiii_param_6,
	.param .u64 .ptr .align 1 _Z9hypterm_1PdS_S_S_S_S_S_S_S_S_S_S_S_dddiii_param_7,
	.param .u64 .ptr .align 1 _Z9hypterm_1PdS_S_S_S_S_S_S_S_S_S_S_S_dddiii_param_8,
	.param .u64 .ptr .align 1 _Z9hypterm_1PdS_S_S_S_S_S_S_S_S_S_S_S_dddiii_param_9,
	.param .u64 .ptr .align 1 _Z9hypterm_1PdS_S_S_S_S_S_S_S_S_S_S_S_dddiii_param_10,
	.param .u64 .ptr .align 1 _Z9hypterm_1PdS_S_S_S_S_S_S_S_S_S_S_S_dddiii_param_11,
	.param .u64 .ptr .align 1 _Z9hypterm_1PdS_S_S_S_S_S_S_S_S_S_S_S_dddiii_param_12,
	.param .f64 _Z9hypterm_1PdS_S_S_S_S_S_S_S_S_S_S_S_dddiii_param_13,
	.param .f64 _Z9hypterm_1PdS_S_S_S_S_S_S_S_S_S_S_S_dddiii_param_14,
	.param .f64 _Z9hypterm_1PdS_S_S_S_S_S_S_S_S_S_S_S_dddiii_param_15,
	.param .u32 _Z9hypterm_1PdS_S_S_S_S_S_S_S_S_S_S_S_dddiii_param_16,
	.param .u32 _Z9hypterm_1PdS_S_S_S_S_S_S_S_S_S_S_S_dddiii_param_17,
	.param .u32 _Z9hypterm_1PdS_S_S_S_S_S_S_S_S_S_S_S_dddiii_param_18
)
{
	.reg .pred 	%p<4>;
	.reg .b32 	%r<45>;
	.reg .b64 	%rd<85>;
	.reg .b64 	%fd<242>;

	ld.param.u64 	%rd8, [_Z9hypterm_1PdS_S_S_S_S_S_S_S_S_S_S_S_dddiii_param_9];
	ld.param.u64 	%rd9, [_Z9hypterm_1PdS_S_S_S_S_S_S_S_S_S_S_S_dddiii_param_10];
	ld.param.u32 	%r4, [_Z9hypterm_1PdS_S_S_S_S_S_S_S_S_S_S_S_dddiii_param_17];
	ld.param.u32 	%r5, [_Z9hypterm_1PdS_S_S_S_S_S_S_S_S_S_S_S_dddiii_param_18];
	mov.u32 	%r6, %ntid.x;
	mov.u32 	%r7, %ctaid.x;
	mov.u32 	%r8, %tid.x;
	mad.lo.s32 	%r1, %r7, %r6, %r8;
	mov.u32 	%r9, %ntid.y;
	mov.u32 	%r10, %ctaid.y;
	mov.u32 	%r11, %tid.y;
	mad.lo.s32 	%r2, %r10, %r9, %r11;
	mov.u32 	%r12, %ntid.z;
	mov.u32 	%r13, %ctaid.z;
	mov.u32 	%r14, %tid.z;
	mad.lo.s32 	%r3, %r13, %r12, %r14;
	min.u32 	%r15, %r1, %r2;
	min.u32 	%r16, %r3, %r15;
	setp.lt.u32 	%p1, %r16, 4;
	add.s32 	%r17, %r5, -5;
	max.s32 	%r18, %r1, %r2;
	max.s32 	%r19, %r18, %r3;
	setp.gt.s32 	%p2, %r19, %r17;
	or.pred  	%p3, %p2, %p1;
	@%p3 bra 	$L__BB0_2;
	ld.param.f64 	%fd241, [_Z9hypterm_1PdS_S_S_S_S_S_S_S_S_S_S_S_dddiii_param_14];
	ld.param.f64 	%fd240, [_Z9hypterm_1PdS_S_S_S_S_S_S_S_S_S_S_S_dddiii_param_13];
	ld.param.u64 	%rd84, [_Z9hypterm_1PdS_S_S_S_S_S_S_S_S_S_S_S_dddiii_param_12];
	ld.param.u64 	%rd83, [_Z9hypterm_1PdS_S_S_S_S_S_S_S_S_S_S_S_dddiii_param_7];
	ld.param.u64 	%rd82, [_Z9hypterm_1PdS_S_S_S_S_S_S_S_S_S_S_S_dddiii_param_6];
	ld.param.u64 	%rd81, [_Z9hypterm_1PdS_S_S_S_S_S_S_S_S_S_S_S_dddiii_param_5];
	ld.param.u64 	%rd80, [_Z9hypterm_1PdS_S_S_S_S_S_S_S_S_S_S_S_dddiii_param_3];
	ld.param.u64 	%rd79, [_Z9hypterm_1PdS_S_S_S_S_S_S_S_S_S_S_S_dddiii_param_2];
	ld.param.u64 	%rd78, [_Z9hypterm_1PdS_S_S_S_S_S_S_S_S_S_S_S_dddiii_param_1];
	ld.param.u64 	%rd77, [_Z9hypterm_1PdS_S_S_S_S_S_S_S_S_S_S_S_dddiii_param_0];
	cvta.to.global.u64 	%rd11, %rd81;
	cvta.to.global.u64 	%rd12, %rd77;
	cvta.to.global.u64 	%rd13, %rd8;
	cvta.to.global.u64 	%rd14, %rd84;
	cvta.to.global.u64 	%rd15, %rd78;
	cvta.to.global.u64 	%rd16, %rd82;
	cvta.to.global.u64 	%rd17, %rd79;
	cvta.to.global.u64 	%rd18, %rd83;
	cvta.to.global.u64 	%rd19, %rd80;
	cvta.to.global.u64 	%rd20, %rd9;
	mul.lo.s32 	%r20, %r4, %r3;
	mul.lo.s32 	%r21, %r20, %r5;
	mul.lo.s32 	%r22, %r5, %r2;
	add.s32 	%r23, %r22, %r1;
	add.s32 	%r24, %r23, %r21;
	mul.wide.s32 	%rd21, %r24, 8;
	add.s64 	%rd22, %rd11, %rd21;
	ld.global.nc.f64 	%fd3, [%rd22+8];
	ld.global.nc.f64 	%fd4, [%rd22+-8];
	sub.f64 	%fd5, %fd3, %fd4;
	mul.f64 	%fd6, %fd5, 0d3FE999999999999A;
	ld.global.nc.f64 	%fd7, [%rd22+16];
	ld.global.nc.f64 	%fd8, [%rd22+-16];
	sub.f64 	%fd9, %fd7, %fd8;
	mul.f64 	%fd10, %fd9, 0d3FC999999999999A;
	sub.f64 	%fd11, %fd6, %fd10;
	ld.global.nc.f64 	%fd12, [%rd22+24];
	ld.global.nc.f64 	%fd13, [%rd22+-24];
	sub.f64 	%fd14, %fd12, %fd13;
	fma.rn.f64 	%fd15, %fd14, 0d3FA374BC6A7EF9DB, %fd11;
	ld.global.nc.f64 	%fd16, [%rd22+32];
	ld.global.nc.f64 	%fd17, [%rd22+-32];
	sub.f64 	%fd18, %fd16, %fd17;
	mul.f64 	%fd19, %fd18, 0d3F6CAC083126E979;
	sub.f64 	%fd20, %fd15, %fd19;
	neg.f64 	%fd21, %fd240;
	mul.f64 	%fd22, %fd20, %fd21;
	add.s64 	%rd23, %rd12, %rd21;
	add.s64 	%rd24, %rd13, %rd21;
	ld.global.nc.f64 	%fd23, [%rd24+8];
	mul.f64 	%fd24, %fd3, %fd23;
	ld.global.nc.f64 	%fd25, [%rd24+-8];
	mul.f64 	%fd26, %fd4, %fd25;
	sub.f64 	%fd27, %fd24, %fd26;
	add.s64 	%rd25, %rd14, %rd21;
	ld.global.nc.f64 	%fd28, [%rd25+8];
	ld.global.nc.f64 	%fd29, [%rd25+-8];
	sub.f64 	%fd30, %fd28, %fd29;
	add.f64 	%fd31, %fd27, %fd30;
	mul.f64 	%fd32, %fd31, 0d3FE999999999999A;
	ld.global.nc.f64 	%fd33, [%rd24+16];
	mul.f64 	%fd34, %fd7, %fd33;
	ld.global.nc.f64 	%fd35, [%rd24+-16];
	mul.f64 	%fd36, %fd8, %fd35;
	sub.f64 	%fd37, %fd34, %fd36;
	ld.global.nc.f64 	%fd38, [%rd25+16];
	ld.global.nc.f64 	%fd39, [%rd25+-16];
	sub.f64 	%fd40, %fd38, %fd39;
	add.f64 	%fd41, %fd37, %fd40;
	mul.f64 	%fd42, %fd41, 0d3FC999999999999A;
	sub.f64 	%fd43, %fd32, %fd42;
	ld.global.nc.f64 	%fd44, [%rd24+24];
	mul.f64 	%fd45, %fd12, %fd44;
	ld.global.nc.f64 	%fd46, [%rd24+-24];
	mul.f64 	%fd47, %fd13, %fd46;
	sub.f64 	%fd48, %fd45, %fd47;
	ld.global.nc.f64 	%fd49, [%rd25+24];
	ld.global.nc.f64 	%fd50, [%rd25+-24];
	sub.f64 	%fd51, %fd49, %fd50;
	add.f64 	%fd52, %fd48, %fd51;
	fma.rn.f64 	%fd53, %fd52, 0d3FA374BC6A7EF9DB, %fd43;
	ld.global.nc.f64 	%fd54, [%rd24+32];
	mul.f64 	%fd55, %fd16, %fd54;
	ld.global.nc.f64 	%fd56, [%rd24+-32];
	mul.f64 	%fd57, %fd17, %fd56;
	sub.f64 	%fd58, %fd55, %fd57;
	ld.global.nc.f64 	%fd59, [%rd25+32];
	ld.global.nc.f64 	%fd60, [%rd25+-32];
	sub.f64 	%fd61, %fd59, %fd60;
	add.f64 	%fd62, %fd58, %fd61;
	mul.f64 	%fd63, %fd62, 0d3F6CAC083126E979;
	sub.f64 	%fd64, %fd53, %fd63;
	mul.f64 	%fd65, %fd64, %fd21;
	add.s64 	%rd26, %rd15, %rd21;
	add.s64 	%rd27, %rd16, %rd21;
	ld.global.nc.f64 	%fd66, [%rd27+8];
	mul.f64 	%fd67, %fd66, %fd23;
	ld.global.nc.f64 	%fd68, [%rd27+-8];
	mul.f64 	%fd69, %fd68, %fd25;
	sub.f64 	%fd70, %fd67, %fd69;
	mul.f64 	%fd71, %fd70, 0d3FE999999999999A;
	ld.global.nc.f64 	%fd72, [%rd27+16];
	mul.f64 	%fd73, %fd72, %fd33;
	ld.global.nc.f64 	%fd74, [%rd27+-16];
	mul.f64 	%fd75, %fd74, %fd35;
	sub.f64 	%fd76, %fd73, %fd75;
	mul.f64 	%fd77, %fd76, 0d3FC999999999999A;
	sub.f64 	%fd78, %fd71, %fd77;
	ld.global.nc.f64 	%fd79, [%rd27+24];
	mul.f64 	%fd80, %fd79, %fd44;
	ld.global.nc.f64 	%fd81, [%rd27+-24];
	mul.f64 	%fd82, %fd81, %fd46;
	sub.f64 	%fd83, %fd80, %fd82;
	fma.rn.f64 	%fd84, %fd83, 0d3FA374BC6A7EF9DB, %fd78;
	ld.global.nc.f64 	%fd85, [%rd27+32];
	mul.f64 	%fd86, %fd85, %fd54;
	ld.global.nc.f64 	%fd87, [%rd27+-32];
	mul.f64 	%fd88, %fd87, %fd56;
	sub.f64 	%fd89, %fd86, %fd88;
	mul.f64 	%fd90, %fd89, 0d3F6CAC083126E979;
	sub.f64 	%fd91, %fd84, %fd90;
	mul.f64 	%fd92, %fd91, %fd21;
	add.s64 	%rd28, %rd17, %rd21;
	add.s64 	%rd29, %rd18, %rd21;
	ld.global.nc.f64 	%fd93, [%rd29+8];
	mul.f64 	%fd94, %fd93, %fd23;
	ld.global.nc.f64 	%fd95, [%rd29+-8];
	mul.f64 	%fd96, %fd95, %fd25;
	sub.f64 	%fd97, %fd94, %fd96;
	mul.f64 	%fd98, %fd97, 0d3FE999999999999A;
	ld.global.nc.f64 	%fd99, [%rd29+16];
	mul.f64 	%fd100, %fd99, %fd33;
	ld.global.nc.f64 	%fd101, [%rd29+-16];
	mul.f64 	%fd102, %fd101, %fd35;
	sub.f64 	%fd103, %fd100, %fd102;
	mul.f64 	%fd104, %fd103, 0d3FC999999999999A;
	sub.f64 	%fd105, %fd98, %fd104;
	ld.global.nc.f64 	%fd106, [%rd29+24];
	mul.f64 	%fd107, %fd106, %fd44;
	ld.global.nc.f64 	%fd108, [%rd29+-24];
	mul.f64 	%fd109, %fd108, %fd46;
	sub.f64 	%fd110, %fd107, %fd109;
	fma.rn.f64 	%fd111, %fd110, 0d3FA374BC6A7EF9DB, %fd105;
	ld.global.nc.f64 	%fd112, [%rd29+32];
	mul.f64 	%fd113, %fd112, %fd54;
	ld.global.nc.f64 	%fd114, [%rd29+-32];
	mul.f64 	%fd115, %fd114, %fd56;
	sub.f64 	%fd116, %fd113, %fd115;
	mul.f64 	%fd117, %fd116, 0d3F6CAC083126E979;
	sub.f64 	%fd118, %fd111, %fd117;
	mul.f64 	%fd119, %fd118, %fd21;
	add.s64 	%rd30, %rd19, %rd21;
	add.s32 	%r25, %r22, %r5;
	add.s32 	%r26, %r24, %r5;
	mul.wide.s32 	%rd31, %r5, 8;
	add.s64 	%rd32, %rd27, %rd31;
	ld.global.nc.f64 	%fd120, [%rd32];
	shl.b32 	%r27, %r5, 1;
	sub.s32 	%r28, %r25, %r27;
	add.s32 	%r29, %r28, %r1;
	add.s32 	%r30, %r29, %r21;
	mul.wide.s32 	%rd33, %r30, 8;
	add.s64 	%rd34, %rd16, %rd33;
	ld.global.nc.f64 	%fd121, [%rd34];
	sub.f64 	%fd122, %fd120, %fd121;
	mul.f64 	%fd123, %fd122, 0d3FE999999999999A;
	mad.lo.s32 	%r31, %r5, 3, %r28;
	add.s64 	%rd35, %rd32, %rd31;
	ld.global.nc.f64 	%fd124, [%rd35];
	shl.b32 	%r32, %r5, 2;
	sub.s32 	%r33, %r31, %r32;
	add.s32 	%r34, %r33, %r1;
	add.s32 	%r35, %r34, %r21;
	mul.wide.s32 	%rd36, %r35, 8;
	add.s64 	%rd37, %rd16, %rd36;
	ld.global.nc.f64 	%fd125, [%rd37];
	sub.f64 	%fd126, %fd124, %fd125;
	mul.f64 	%fd127, %fd126, 0d3FC999999999999A;
	sub.f64 	%fd128, %fd123, %fd127;
	mad.lo.s32 	%r36, %r5, 5, %r33;
	add.s64 	%rd38, %rd35, %rd31;
	ld.global.nc.f64 	%fd129, [%rd38];
	mad.lo.s32 	%r37, %r5, -6, %r36;
	add.s32 	%r38, %r37, %r1;
	add.s32 	%r39, %r38, %r21;
	mul.wide.s32 	%rd39, %r39, 8;
	add.s64 	%rd40, %rd16, %rd39;
	ld.global.nc.f64 	%fd130, [%rd40];
	sub.f64 	%fd131, %fd129, %fd130;
	fma.rn.f64 	%fd132, %fd131, 0d3FA374BC6A7EF9DB, %fd128;
	mad.lo.s32 	%r40, %r5, 7, %r37;
	add.s64 	%rd41, %rd38, %rd31;
	ld.global.nc.f64 	%fd133, [%rd41];
	shl.b32 	%r41, %r5, 3;
	sub.s32 	%r42, %r40, %r41;
	add.s32 	%r43, %r42, %r1;
	add.s32 	%r44, %r43, %r21;
	mul.wide.s32 	%rd42, %r44, 8;
	add.s64 	%rd43, %rd16, %rd42;
	ld.global.nc.f64 	%fd134, [%rd43];
	sub.f64 	%fd135, %fd133, %fd134;
	mul.f64 	%fd136, %fd135, 0d3F6CAC083126E979;
	sub.f64 	%fd137, %fd132, %fd136;
	mul.f64 	%fd138, %fd241, %fd137;
	sub.f64 	%fd139, %fd22, %fd138;
	st.global.f64 	[%rd23], %fd139;
	add.s64 	%rd44, %rd22, %rd31;
	ld.global.nc.f64 	%fd140, [%rd44];
	mul.wide.s32 	%rd45, %r26, 8;
	add.s64 	%rd46, %rd20, %rd45;
	ld.global.nc.f64 	%fd141, [%rd46];
	mul.f64 	%fd142, %fd140, %fd141;
	add.s64 	%rd47, %rd11, %rd33;
	ld.global.nc.f64 	%fd143, [%rd47];
	add.s64 	%rd48, %rd20, %rd33;
	ld.global.nc.f64 	%fd144, [%rd48];
	mul.f64 	%fd145, %fd143, %fd144;
	sub.f64 	%fd146, %fd142, %fd145;
	mul.f64 	%fd147, %fd146, 0d3FE999999999999A;
	add.s64 	%rd49, %rd44, %rd31;
	ld.global.nc.f64 	%fd148, [%rd49];
	add.s64 	%rd50, %rd46, %rd31;
	ld.global.nc.f64 	%fd149, [%rd50];
	mul.f64 	%fd150, %fd148, %fd149;
	add.s64 	%rd51, %rd11, %rd36;
	ld.global.nc.f64 	%fd151, [%rd51];
	add.s64 	%rd52, %rd20, %rd36;
	ld.global.nc.f64 	%fd152, [%rd52];
	mul.f64 	%fd153, %fd151, %fd152;
	sub.f64 	%fd154, %fd150, %fd153;
	mul.f64 	%fd155, %fd154, 0d3FC999999999999A;
	sub.f64 	%fd156, %fd147, %fd155;
	add.s64 	%rd53, %rd49, %rd31;
	ld.global.nc.f64 	%fd157, [%rd53];
	add.s64 	%rd54, %rd50, %rd31;
	ld.global.nc.f64 	%fd158, [%rd54];
	mul.f64 	%fd159, %fd157, %fd158;
	add.s64 	%rd55, %rd11, %rd39;
	ld.global.nc.f64 	%fd160, [%rd55];
	add.s64 	%rd56, %rd20, %rd39;
	ld.global.nc.f64 	%fd161, [%rd56];
	mul.f64 	%fd162, %fd160, %fd161;
	sub.f64 	%fd163, %fd159, %fd162;
	fma.rn.f64 	%fd164, %fd163, 0d3FA374BC6A7EF9DB, %fd156;
	add.s64 	%rd57, %rd53, %rd31;
	ld.global.nc.f64 	%fd165, [%rd57];
	add.s64 	%rd58, %rd54, %rd31;
	ld.global.nc.f64 	%fd166, [%rd58];
	mul.f64 	%fd167, %fd165, %fd166;
	add.s64 	%rd59, %rd11, %rd42;
	ld.global.nc.f64 	%fd168, [%rd59];
	add.s64 	%rd60, %rd20, %rd42;
	ld.global.nc.f64 	%fd169, [%rd60];
	mul.f64 	%fd170, %fd168, %fd169;
	sub.f64 	%fd171, %fd167, %fd170;
	mul.f64 	%fd172, %fd171, 0d3F6CAC083126E979;
	sub.f64 	%fd173, %fd164, %fd172;
	mul.f64 	%fd174, %fd241, %fd173;
	sub.f64 	%fd175, %fd65, %fd174;
	st.global.f64 	[%rd26], %fd175;
	mul.f64 	%fd176, %fd120, %fd141;
	mul.f64 	%fd177, %fd121, %fd144;
	sub.f64 	%fd178, %fd176, %fd177;
	add.s64 	%rd61, %rd25, %rd31;
	ld.global.nc.f64 	%fd179, [%rd61];
	add.s64 	%rd62, %rd14, %rd33;
	ld.global.nc.f64 	%fd180, [%rd62];
	sub.f64 	%fd181, %fd179, %fd180;
	add.f64 	%fd182, %fd178, %fd181;
	mul.f64 	%fd183, %fd182, 0d3FE999999999999A;
	mul.f64 	%fd184, %fd124, %fd149;
	mul.f64 	%fd185, %fd125, %fd152;
	sub.f64 	%fd186, %fd184, %fd185;
	add.s64 	%rd63, %rd61, %rd31;
	ld.global.nc.f64 	%fd187, [%rd63];
	add.s64 	%rd64, %rd14, %rd36;
	ld.global.nc.f64 	%fd188, [%rd64];
	sub.f64 	%fd189, %fd187, %fd188;
	add.f64 	%fd190, %fd186, %fd189;
	mul.f64 	%fd191, %fd190, 0d3FC999999999999A;
	sub.f64 	%fd192, %fd183, %fd191;
	mul.f64 	%fd193, %fd129, %fd158;
	mul.f64 	%fd194, %fd130, %fd161;
	sub.f64 	%fd195, %fd193, %fd194;
	add.s64 	%rd65, %rd63, %rd31;
	ld.global.nc.f64 	%fd196, [%rd65];
	add.s64 	%rd66, %rd14, %rd39;
	ld.global.nc.f64 	%fd197, [%rd66];
	sub.f64 	%fd198, %fd196, %fd197;
	add.f64 	%fd199, %fd195, %fd198;
	fma.rn.f64 	%fd200, %fd199, 0d3FA374BC6A7EF9DB, %fd192;
	mul.f64 	%fd201, %fd133, %fd166;
	mul.f64 	%fd202, %fd134, %fd169;
	sub.f64 	%fd203, %fd201, %fd202;
	add.s64 	%rd67, %rd65, %rd31;
	ld.global.nc.f64 	%fd204, [%rd67];
	add.s64 	%rd68, %rd14, %rd42;
	ld.global.nc.f64 	%fd205, [%rd68];
	sub.f64 	%fd206, %fd204, %fd205;
	add.f64 	%fd207, %fd203, %fd206;
	mul.f64 	%fd208, %fd207, 0d3F6CAC083126E979;
	sub.f64 	%fd209, %fd200, %fd208;
	mul.f64 	%fd210, %fd241, %fd209;
	sub.f64 	%fd211, %fd92, %fd210;
	st.global.f64 	[%rd28], %fd211;
	add.s64 	%rd69, %rd29, %rd31;
	ld.global.nc.f64 	%fd212, [%rd69];
	mul.f64 	%fd213, %fd212, %fd141;
	add.s64 	%rd70, %rd18, %rd33;
	ld.global.nc.f64 	%fd214, [%rd70];
	mul.f64 	%fd215, %fd214, %fd144;
	sub.f64 	%fd216, %fd213, %fd215;
	mul.f64 	%fd217, %fd216, 0d3FE999999999999A;
	add.s64 	%rd71, %rd69, %rd31;
	ld.global.nc.f64 	%fd218, [%rd71];
	mul.f64 	%fd219, %fd218, %fd149;
	add.s64 	%rd72, %rd18, %rd36;
	ld.global.nc.f64 	%fd220, [%rd72];
	mul.f64 	%fd221, %fd220, %fd152;
	sub.f64 	%fd222, %fd219, %fd221;
	mul.f64 	%fd223, %fd222, 0d3FC999999999999A;
	sub.f64 	%fd224, %fd217, %fd223;
	add.s64 	%rd73, %rd71, %rd31;
	ld.global.nc.f64 	%fd225, [%rd73];
	mul.f64 	%fd226, %fd225, %fd158;
	add.s64 	%rd74, %rd18, %rd39;
	ld.global.nc.f64 	%fd227, [%rd74];
	mul.f64 	%fd228, %fd227, %fd161;
	sub.f64 	%fd229, %fd226, %fd228;
	fma.rn.f64 	%fd230, %fd229, 0d3FA374BC6A7EF9DB, %fd224;
	add.s64 	%rd75, %rd73, %rd31;
	ld.global.nc.f64 	%fd231, [%rd75];
	mul.f64 	%fd232, %fd231, %fd166;
	add.s64 	%rd76, %rd18, %rd42;
	ld.global.nc.f64 	%fd233, [%rd76];
	mul.f64 	%fd234, %fd233, %fd169;
	sub.f64 	%fd235, %fd232, %fd234;
	mul.f64 	%fd236, %fd235, 0d3F6CAC083126E979;
	sub.f64 	%fd237, %fd230, %fd236;
	mul.f64 	%fd238, %fd241, %fd237;
	sub.f64 	%fd239, %fd119, %fd238;
	st.global.f64 	[%rd30], %fd239;
$L__BB0_2:
	ret;

}
	// .globl	_Z9hypterm_2PdS_S_S_S_S_S_S_S_S_S_S_S_dddiii
.visible .entry _Z9hypterm_2PdS_S_S_S_S_S_S_S_S_S_S_S_dddiii(
	.param .u64 .ptr .align 1 _Z9hypterm_2PdS_S_S_S_S_S_S_S_S_S_S_S_dddiii_param_0,
	.param .u64 .ptr .align 1 _Z9hypterm_2PdS_S_S_S_S_S_S_S_S_S_S_S_dddiii_param_1,
	.param .u64 .ptr .align 1 _Z9hypterm_2PdS_S_S_S_S_S_S_S_S_S_S_S_dddiii_param_2,
	.param .u64 .ptr .align 1 _Z9hypterm_2PdS_S_S_S_S_S_S_S_S_S_S_S_dddiii_param_3,
	.param .u64 .ptr .align 1 _Z9hypterm_2PdS_S_S_S_S_S_S_S_S_S_S_S_dddiii_param_4,
	.param .u64 .ptr .align 1 _Z9hypterm_2PdS_S_S_S_S_S_S_S_S_S_S_S_dddiii_param_5,
	.param .u64 .ptr .align 1 _Z9hypterm_2PdS_S_S_S_S_S_S_S_S_S_S_S_dddiii_param_6,
	.param .u64 .ptr .align 1 _Z9hypterm_2PdS_S_S_S_S_S_S_S_S_S_S_S_dddiii_param_7,
	.param .u64 .ptr .align 1 _Z9hypterm_2PdS_S_S_S_S_S_S_S_S_S_S_S_dddiii_param_8,
	.param .u64 .ptr .align 1 _Z9hypterm_2PdS_S_S_S_S_S_S_S_S_S_S_S_dddiii_param_9,
	.param .u64 .ptr .align 1 _Z9hypterm_2PdS_S_S_S_S_S_S_S_S_S_S_S_dddiii_param_10,
	.param .u64 .ptr .align 1 _Z9hypterm_2PdS_S_S_S_S_S_S_S_S_S_S_S_dddiii_param_11,
	.param .u64 .ptr .align 1 _Z9hypterm_2PdS_S_S_S_S_S_S_S_S_S_S_S_dddiii_param_12,
	.param .f64 _Z9hypterm_2PdS_S_S_S_S_S_S_S_S_S_S_S_dddiii_param_13,
	.param .f64 _Z9hypterm_2PdS_S_S_S_S_S_S_S_S_S_S_S_dddiii_param_14,
	.param .f64 _Z9hypterm_2PdS_S_S_S_S_S_S_S_S_S_S_S_dddiii_param_15,
	.param .u32 _Z9hypterm_2PdS_S_S_S_S_S_S_S_S_S_S_S_dddiii_param_16,
	.param .u32 _Z9hypterm_2PdS_S_S_S_S_S_S_S_S_S_S_S_dddiii_param_17,
	.param .u32 _Z9hypterm_2PdS_S_S_S_S_S_S_S_S_S_S_S_dddiii_param_18
)
{
	.reg .pred 	%p<10>;
	.reg .b32 	%r<66>;
	.reg .b64 	%rd<116>;
	.reg .b64 	%fd<339>;

	ld.param.u32 	%r2, [_Z9hypterm_2PdS_S_S_S_S_S_S_S_S_S_S_S_dddiii_param_18];
	mov.u32 	%r3, %ntid.x;
	mov.u32 	%r4, %ctaid.x;
	mov.u32 	%r5, %tid.x;
	mad.lo.s32 	%r6, %r4, %r3, %r5;
	mov.u32 	%r7, %ntid.y;
	mov.u32 	%r8, %ctaid.y;
	mov.u32 	%r9, %tid.y;
	mad.lo.s32 	%r10, %r8, %r7, %r9;
	mov.u32 	%r11, %ntid.z;
	mov.u32 	%r12, %ctaid.z;
	mul.lo.s32 	%r13, %r11, %r12;
	shl.b32 	%r14, %r13, 2;
	mov.u32 	%r15, %tid.z;
	shl.b32 	%r16, %r15, 2;
	add.s32 	%r17, %r14, %r16;
	min.u32 	%r18, %r6, %r10;
	setp.lt.u32 	%p1, %r18, 4;
	setp.eq.s32 	%p2, %r17, 0;
	or.pred  	%p3, %p1, %p2;
	add.s32 	%r19, %r2, -5;
	setp.gt.s32 	%p4, %r6, %r19;
	or.pred  	%p5, %p3, %p4;
	setp.gt.s32 	%p6, %r10, %r19;
	or.pred  	%p7, %p6, %p5;
	setp.gt.s32 	%p8, %r17, %r19;
	or.pred  	%p9, %p8, %p7;
	@%p9 bra 	$L__BB1_2;
	ld.param.u32 	%r65, [_Z9hypterm_2PdS_S_S_S_S_S_S_S_S_S_S_S_dddiii_param_18];
	ld.param.u32 	%r64, [_Z9hypterm_2PdS_S_S_S_S_S_S_S_S_S_S_S_dddiii_param_17];
	ld.param.f64 	%fd338, [_Z9hypterm_2PdS_S_S_S_S_S_S_S_S_S_S_S_dddiii_param_15];
	ld.param.u64 	%rd115, [_Z9hypterm_2PdS_S_S_S_S_S_S_S_S_S_S_S_dddiii_param_12];
	ld.param.u64 	%rd114, [_Z9hypterm_2PdS_S_S_S_S_S_S_S_S_S_S_S_dddiii_param_11];
	ld.param.u64 	%rd113, [_Z9hypterm_2PdS_S_S_S_S_S_S_S_S_S_S_S_dddiii_param_7];
	ld.param.u64 	%rd112, [_Z9hypterm_2PdS_S_S_S_S_S_S_S_S_S_S_S_dddiii_param_6];
	ld.param.u64 	%rd111, [_Z9hypterm_2PdS_S_S_S_S_S_S_S_S_S_S_S_dddiii_param_5];
	ld.param.u64 	%rd110, [_Z9hypterm_2PdS_S_S_S_S_S_S_S_S_S_S_S_dddiii_param_3];
	ld.param.u64 	%rd109, [_Z9hypterm_2PdS_S_S_S_S_S_S_S_S_S_S_S_dddiii_param_2];
	ld.param.u64 	%rd108, [_Z9hypterm_2PdS_S_S_S_S_S_S_S_S_S_S_S_dddiii_param_1];
	ld.param.u64 	%rd107, [_Z9hypterm_2PdS_S_S_S_S_S_S_S_S_S_S_S_dddiii_param_0];
	cvta.to.global.u64 	%rd10, %rd113;
	cvta.to.global.u64 	%rd11, %rd114;
	cvta.to.global.u64 	%rd12, %rd107;
	cvta.to.global.u64 	%rd13, %rd111;
	cvta.to.global.u64 	%rd14, %rd108;
	cvta.to.global.u64 	%rd15, %rd112;
	cvta.to.global.u64 	%rd16, %rd109;
	cvta.to.global.u64 	%rd17, %rd115;
	cvta.to.global.u64 	%rd18, %rd110;
	mov.u32 	%r20, %ntid.z;
	mov.u32 	%r21, %ctaid.z;
	mul.lo.s32 	%r22, %r20, %r21;
	shl.b32 	%r23, %r22, 2;
	mov.u32 	%r24, %tid.z;
	shl.b32 	%r25, %r24, 2;
	add.s32 	%r26, %r23, %r25;
	mad.lo.s32 	%r27, %r64, %r26, %r64;
	mov.u32 	%r28, %ctaid.y;
	mov.u32 	%r29, %ntid.y;
	mov.u32 	%r30, %tid.y;
	mad.lo.s32 	%r31, %r28, %r29, %r30;
	mov.u32 	%r32, %ctaid.x;
	mov.u32 	%r33, %ntid.x;
	mov.u32 	%r34, %tid.x;
	mad.lo.s32 	%r35, %r32, %r33, %r34;
	mad.lo.s32 	%r36, %r65, %r31, %r35;
	mad.lo.s32 	%r37, %r27, %r65, %r36;
	mul.wide.s32 	%rd19, %r37, 8;
	add.s64 	%rd20, %rd10, %rd19;
	ld.global.nc.f64 	%fd2, [%rd20];
	add.s32 	%r38, %r26, -1;
	mul.lo.s32 	%r39, %r64, %r38;
	mad.lo.s32 	%r40, %r39, %r65, %r36;
	mul.wide.s32 	%rd21, %r40, 8;
	add.s64 	%rd22, %rd10, %rd21;
	ld.global.nc.f64 	%fd3, [%rd22];
	sub.f64 	%fd4, %fd2, %fd3;
	mul.f64 	%fd5, %fd4, 0d3FE999999999999A;
	mad.lo.s32 	%r41, %r64, 3, %r39;
	mad.lo.s32 	%r42, %r41, %r65, %r36;
	mul.wide.s32 	%rd23, %r42, 8;
	add.s64 	%rd24, %rd10, %rd23;
	ld.global.nc.f64 	%fd6, [%rd24];
	shl.b32 	%r43, %r64, 2;
	sub.s32 	%r44, %r41, %r43;
	mad.lo.s32 	%r45, %r44, %r65, %r36;
	mul.wide.s32 	%rd25, %r45, 8;
	add.s64 	%rd26, %rd10, %rd25;
	ld.global.nc.f64 	%fd7, [%rd26];
	sub.f64 	%fd8, %fd6, %fd7;
	mul.f64 	%fd9, %fd8, 0d3FC999999999999A;
	sub.f64 	%fd10, %fd5, %fd9;
	mul.lo.s32 	%r46, %r64, 5;
	add.s32 	%r47, %r44, %r46;
	mad.lo.s32 	%r48, %r47, %r65, %r36;
	mul.wide.s32 	%rd27, %r48, 8;
	add.s64 	%rd28, %rd10, %rd27;
	ld.global.nc.f64 	%fd11, [%rd28];
	mad.lo.s32 	%r49, %r64, -6, %r47;
	mad.lo.s32 	%r50, %r49, %r65, %r36;
	mul.wide.s32 	%rd29, %r50, 8;
	add.s64 	%rd30, %rd10, %rd29;
	ld.global.nc.f64 	%fd12, [%rd30];
	sub.f64 	%fd13, %fd11, %fd12;
	fma.rn.f64 	%fd14, %fd13, 0d3FA374BC6A7EF9DB, %fd10;
	mad.lo.s32 	%r51, %r64, 7, %r49;
	mad.lo.s32 	%r52, %r51, %r65, %r36;
	mul.wide.s32 	%rd31, %r52, 8;
	add.s64 	%rd32, %rd10, %rd31;
	ld.global.nc.f64 	%fd15, [%rd32];
	shl.b32 	%r53, %r64, 3;
	sub.s32 	%r54, %r51, %r53;
	mad.lo.s32 	%r55, %r54, %r65, %r36;
	mul.wide.s32 	%rd33, %r55, 8;
	add.s64 	%rd34, %rd10, %rd33;
	ld.global.nc.f64 	%fd16, [%rd34];
	sub.f64 	%fd17, %fd15, %fd16;
	mul.f64 	%fd18, %fd17, 0d3F6CAC083126E979;
	sub.f64 	%fd19, %fd14, %fd18;
	mul.f64 	%fd20, %fd338, %fd19;
	add.s32 	%r56, %r54, %r43;
	mad.lo.s32 	%r57, %r56, %r65, %r36;
	mul.wide.s32 	%rd35, %r57, 8;
	add.s64 	%rd36, %rd12, %rd35;
	ld.global.f64 	%fd21, [%rd36];
	sub.f64 	%fd22, %fd21, %fd20;
	st.global.f64 	[%rd36], %fd22;
	add.s64 	%rd37, %rd10, %rd35;
	ld.global.nc.f64 	%fd23, [%rd37];
	sub.f64 	%fd24, %fd6, %fd23;
	mul.f64 	%fd25, %fd24, 0d3FE999999999999A;
	sub.f64 	%fd26, %fd11, %fd3;
	mul.f64 	%fd27, %fd26, 0d3FC999999999999A;
	sub.f64 	%fd28, %fd25, %fd27;
	sub.f64 	%fd29, %fd15, %fd7;
	fma.rn.f64 	%fd30, %fd29, 0d3FA374BC6A7EF9DB, %fd28;
	add.s32 	%r58, %r56, %r46;
	mad.lo.s32 	%r59, %r58, %r65, %r36;
	mul.wide.s32 	%rd38, %r59, 8;
	add.s64 	%rd39, %rd10, %rd38;
	ld.global.nc.f64 	%fd31, [%rd39];
	sub.f64 	%fd32, %fd31, %fd12;
	mul.f64 	%fd33, %fd32, 0d3F6CAC083126E979;
	sub.f64 	%fd34, %fd30, %fd33;
	mul.f64 	%fd35, %fd338, %fd34;
	add.s64 	%rd40, %rd12, %rd19;
	ld.global.f64 	%fd36, [%rd40];
	sub.f64 	%fd37, %fd36, %fd35;
	st.global.f64 	[%rd40], %fd37;
	sub.f64 	%fd38, %fd11, %fd2;
	mul.f64 	%fd39, %fd38, 0d3FE999999999999A;
	sub.f64 	%fd40, %fd15, %fd23;
	mul.f64 	%fd41, %fd40, 0d3FC999999999999A;
	sub.f64 	%fd42, %fd39, %fd41;
	sub.f64 	%fd43, %fd31, %fd3;
	fma.rn.f64 	%fd44, %fd43, 0d3FA374BC6A7EF9DB, %fd42;
	add.s32 	%r60, %r58, %r64;
	mad.lo.s32 	%r61, %r60, %r65, %r36;
	mul.wide.s32 	%rd41, %r61, 8;
	add.s64 	%rd42, %rd10, %rd41;
	ld.global.nc.f64 	%fd45, [%rd42];
	sub.f64 	%fd46, %fd45, %fd7;
	mul.f64 	%fd47, %fd46, 0d3F6CAC083126E979;
	sub.f64 	%fd48, %fd44, %fd47;
	mul.f64 	%fd49, %fd338, %fd48;
	add.s64 	%rd43, %rd12, %rd23;
	ld.global.f64 	%fd50, [%rd43];
	sub.f64 	%fd51, %fd50, %fd49;
	st.global.f64 	[%rd43], %fd51;
	sub.f64 	%fd52, %fd15, %fd6;
	mul.f64 	%fd53, %fd52, 0d3FE999999999999A;
	sub.f64 	%fd54, %fd31, %fd2;
	mul.f64 	%fd55, %fd54, 0d3FC999999999999A;
	sub.f64 	%fd56, %fd53, %fd55;
	sub.f64 	%fd57, %fd45, %fd23;
	fma.rn.f64 	%fd58, %fd57, 0d3FA374BC6A7EF9DB, %fd56;
	add.s32 	%r62, %r60, %r64;
	mad.lo.s32 	%r63, %r62, %r65, %r36;
	mul.wide.s32 	%rd44, %r63, 8;
	add.s64 	%rd45, %rd10, %rd44;
	ld.global.nc.f64 	%fd59, [%rd45];
	sub.f64 	%fd60, %fd59, %fd3;
	mul.f64 	%fd61, %fd60, 0d3F6CAC083126E979;
	sub.f64 	%fd62, %fd58, %fd61;
	mul.f64 	%fd63, %fd338, %fd62;
	add.s64 	%rd46, %rd12, %rd27;
	ld.global.f64 	%fd64, [%rd46];
	sub.f64 	%fd65, %fd64, %fd63;
	st.global.f64 	[%rd46], %fd65;
	add.s64 	%rd47, %rd13, %rd19;
	ld.global.nc.f64 	%fd66, [%rd47];
	add.s64 	%rd48, %rd11, %rd19;
	ld.global.nc.f64 	%fd67, [%rd48];
	mul.f64 	%fd68, %fd66, %fd67;
	add.s64 	%rd49, %rd13, %rd21;
	ld.global.nc.f64 	%fd69, [%rd49];
	add.s64 	%rd50, %rd11, %rd21;
	ld.global.nc.f64 	%fd70, [%rd50];
	mul.f64 	%fd71, %fd69, %fd70;
	sub.f64 	%fd72, %fd68, %fd71;
	mul.f64 	%fd73, %fd72, 0d3FE999999999999A;
	add.s64 	%rd51, %rd13, %rd23;
	ld.global.nc.f64 	%fd74, [%rd51];
	add.s64 	%rd52, %rd11, %rd23;
	ld.global.nc.f64 	%fd75, [%rd52];
	mul.f64 	%fd76, %fd74, %fd75;
	add.s64 	%rd53, %rd13, %rd25;
	ld.global.nc.f64 	%fd77, [%rd53];
	add.s64 	%rd54, %rd11, %rd25;
	ld.global.nc.f64 	%fd78, [%rd54];
	mul.f64 	%fd79, %fd77, %fd78;
	sub.f64 	%fd80, %fd76, %fd79;
	mul.f64 	%fd81, %fd80, 0d3FC999999999999A;
	sub.f64 	%fd82, %fd73, %fd81;
	add.s64 	%rd55, %rd13, %rd27;
	ld.global.nc.f64 	%fd83, [%rd55];
	add.s64 	%rd56, %rd11, %rd27;
	ld.global.nc.f64 	%fd84, [%rd56];
	mul.f64 	%fd85, %fd83, %fd84;
	add.s64 	%rd57, %rd13, %rd29;
	ld.global.nc.f64 	%fd86, [%rd57];
	add.s64 	%rd58, %rd11, %rd29;
	ld.global.nc.f64 	%fd87, [%rd58];
	mul.f64 	%fd88, %fd86, %fd87;
	sub.f64 	%fd89, %fd85, %fd88;
	fma.rn.f64 	%fd90, %fd89, 0d3FA374BC6A7EF9DB, %fd82;
	add.s64 	%rd59, %rd13, %rd31;
	ld.global.nc.f64 	%fd91, [%rd59];
	add.s64 	%rd60, %rd11, %rd31;
	ld.global.nc.f64 	%fd92, [%rd60];
	mul.f64 	%fd93, %fd91, %fd92;
	add.s64 	%rd61, %rd13, %rd33;
	ld.global.nc.f64 	%fd94, [%rd61];
	add.s64 	%rd62, %rd11, %rd33;
	ld.global.nc.f64 	%fd95, [%rd62];
	mul.f64 	%fd96, %fd94, %fd95;
	sub.f64 	%fd97, %fd93, %fd96;
	mul.f64 	%fd98, %fd97, 0d3F6CAC083126E979;
	sub.f64 	%fd99, %fd90, %fd98;
	mul.f64 	%fd100, %fd338, %fd99;
	add.s64 	%rd63, %rd14, %rd35;
	ld.global.f64 	%fd101, [%rd63];
	sub.f64 	%fd102, %fd101, %fd100;
	st.global.f64 	[%rd63], %fd102;
	add.s64 	%rd64, %rd13, %rd35;
	ld.global.nc.f64 	%fd103, [%rd64];
	add.s64 	%rd65, %rd11, %rd35;
	ld.global.nc.f64 	%fd104, [%rd65];
	mul.f64 	%fd105, %fd103, %fd104;
	sub.f64 	%fd106, %fd76, %fd105;
	mul.f64 	%fd107, %fd106, 0d3FE999999999999A;
	sub.f64 	%fd108, %fd85, %fd71;
	mul.f64 	%fd109, %fd108, 0d3FC999999999999A;
	sub.f64 	%fd110, %fd107, %fd109;
	sub.f64 	%fd111, %fd93, %fd79;
	fma.rn.f64 	%fd112, %fd111, 0d3FA374BC6A7EF9DB, %fd110;
	add.s64 	%rd66, %rd13, %rd38;
	ld.global.nc.f64 	%fd113, [%rd66];
	add.s64 	%rd67, %rd11, %rd38;
	ld.global.nc.f64 	%fd114, [%rd67];
	mul.f64 	%fd115, %fd113, %fd114;
	sub.f64 	%fd116, %fd115, %fd88;
	mul.f64 	%fd117, %fd116, 0d3F6CAC083126E979;
	sub.f64 	%fd118, %fd112, %fd117;
	mul.f64 	%fd119, %fd338, %fd118;
	add.s64 	%rd68, %rd14, %rd19;
	ld.global.f64 	%fd120, [%rd68];
	sub.f64 	%fd121, %fd120, %fd119;
	st.global.f64 	[%rd68], %fd121;
	sub.f64 	%fd122, %fd85, %fd68;
	mul.f64 	%fd123, %fd122, 0d3FE999999999999A;
	sub.f64 	%fd124, %fd93, %fd105;
	mul.f64 	%fd125, %fd124, 0d3FC999999999999A;
	sub.f64 	%fd126, %fd123, %fd125;
	sub.f64 	%fd127, %fd115, %fd71;
	fma.rn.f64 	%fd128, %fd127, 0d3FA374BC6A7EF9DB, %fd126;
	add.s64 	%rd69, %rd13, %rd41;
	ld.global.nc.f64 	%fd129, [%rd69];
	add.s64 	%rd70, %rd11, %rd41;
	ld.global.nc.f64 	%fd130, [%rd70];
	mul.f64 	%fd131, %fd129, %fd130;
	sub.f64 	%fd132, %fd131, %fd79;
	mul.f64 	%fd133, %fd132, 0d3F6CAC083126E979;
	sub.f64 	%fd134, %fd128, %fd133;
	mul.f64 	%fd135, %fd338, %fd134;
	add.s64 	%rd71, %rd14, %rd23;
	ld.global.f64 	%fd136, [%rd71];
	sub.f64 	%fd137, %fd136, %fd135;
	st.global.f64 	[%rd71], %fd137;
	sub.f64 	%fd138, %fd93, %fd76;
	mul.f64 	%fd139, %fd138, 0d3FE999999999999A;
	sub.f64 	%fd140, %fd115, %fd68;
	mul.f64 	%fd141, %fd140, 0d3FC999999999999A;
	sub.f64 	%fd142, %fd139, %fd141;
	sub.f64 	%fd143, %fd131, %fd105;
	fma.rn.f64 	%fd144, %fd143, 0d3FA374BC6A7EF9DB, %fd142;
	add.s64 	%rd72, %rd13, %rd44;
	ld.global.nc.f64 	%fd145, [%rd72];
	add.s64 	%rd73, %rd11, %rd44;
	ld.global.nc.f64 	%fd146, [%rd73];
	mul.f64 	%fd147, %fd145, %fd146;
	sub.f64 	%fd148, %fd147, %fd71;
	mul.f64 	%fd149, %fd148, 0d3F6CAC083126E979;
	sub.f64 	%fd150, %fd144, %fd149;
	mul.f64 	%fd151, %fd338, %fd150;
	add.s64 	%rd74, %rd14, %rd27;
	ld.global.f64 	%fd152, [%rd74];
	sub.f64 	%fd153, %fd152, %fd151;
	st.global.f64 	[%rd74], %fd153;
	add.s64 	%rd75, %rd15, %rd19;
	ld.global.nc.f64 	%fd154, [%rd75];
	mul.f64 	%fd155, %fd154, %fd67;
	add.s64 	%rd76, %rd15, %rd21;
	ld.global.nc.f64 	%fd156, [%rd76];
	mul.f64 	%fd157, %fd156, %fd70;
	sub.f64 	%fd158, %fd155, %fd157;
	mul.f64 	%fd159, %fd158, 0d3FE999999999999A;
	add.s64 	%rd77, %rd15, %rd23;
	ld.global.nc.f64 	%fd160, [%rd77];
	mul.f64 	%fd161, %fd160, %fd75;
	add.s64 	%rd78, %rd15, %rd25;
	ld.global.nc.f64 	%fd162, [%rd78];
	mul.f64 	%fd163, %fd162, %fd78;
	sub.f64 	%fd164, %fd161, %fd163;
	mul.f64 	%fd165, %fd164, 0d3FC999999999999A;
	sub.f64 	%fd166, %fd159, %fd165;
	add.s64 	%rd79, %rd15, %rd27;
	ld.global.nc.f64 	%fd167, [%rd79];
	mul.f64 	%fd168, %fd167, %fd84;
	add.s64 	%rd80, %rd15, %rd29;
	ld.global.nc.f64 	%fd169, [%rd80];
	mul.f64 	%fd170, %fd169, %fd87;
	sub.f64 	%fd171, %fd168, %fd170;
	fma.rn.f64 	%fd172, %fd171, 0d3FA374BC6A7EF9DB, %fd166;
	add.s64 	%rd81, %rd15, %rd31;
	ld.global.nc.f64 	%fd173, [%rd81];
	mul.f64 	%fd174, %fd173, %fd92;
	add.s64 	%rd82, %rd15, %rd33;
	ld.global.nc.f64 	%fd175, [%rd82];
	mul.f64 	%fd176, %fd175, %fd95;
	sub.f64 	%fd177, %fd174, %fd176;
	mul.f64 	%fd178, %fd177, 0d3F6CAC083126E979;
	sub.f64 	%fd179, %fd172, %fd178;
	mul.f64 	%fd180, %fd338, %fd179;
	add.s64 	%rd83, %rd16, %rd35;
	ld.global.f64 	%fd181, [%rd83];
	sub.f64 	%fd182, %fd181, %fd180;
	st.global.f64 	[%rd83], %fd182;
	add.s64 	%rd84, %rd15, %rd35;
	ld.global.nc.f64 	%fd183, [%rd84];
	mul.f64 	%fd184, %fd183, %fd104;
	sub.f64 	%fd185, %fd161, %fd184;
	mul.f64 	%fd186, %fd185, 0d3FE999999999999A;
	sub.f64 	%fd187, %fd168, %fd157;
	mul.f64 	%fd188, %fd187, 0d3FC999999999999A;
	sub.f64 	%fd189, %fd186, %fd188;
	sub.f64 	%fd190, %fd174, %fd163;
	fma.rn.f64 	%fd191, %fd190, 0d3FA374BC6A7EF9DB, %fd189;
	add.s64 	%rd85, %rd15, %rd38;
	ld.global.nc.f64 	%fd192, [%rd85];
	mul.f64 	%fd193, %fd192, %fd114;
	sub.f64 	%fd194, %fd193, %fd170;
	mul.f64 	%fd195, %fd194, 0d3F6CAC083126E979;
	sub.f64 	%fd196, %fd191, %fd195;
	mul.f64 	%fd197, %fd338, %fd196;
	add.s64 	%rd86, %rd16, %rd19;
	ld.global.f64 	%fd198, [%rd86];
	sub.f64 	%fd199, %fd198, %fd197;
	st.global.f64 	[%rd86], %fd199;
	sub.f64 	%fd200, %fd168, %fd155;
	mul.f64 	%fd201, %fd200, 0d3FE999999999999A;
	sub.f64 	%fd202, %fd174, %fd184;
	mul.f64 	%fd203, %fd202, 0d3FC999999999999A;
	sub.f64 	%fd204, %fd201, %fd203;
	sub.f64 	%fd205, %fd193, %fd157;
	fma.rn.f64 	%fd206, %fd205, 0d3FA374BC6A7EF9DB, %fd204;
	add.s64 	%rd87, %rd15, %rd41;
	ld.global.nc.f64 	%fd207, [%rd87];
	mul.f64 	%fd208, %fd207, %fd130;
	sub.f64 	%fd209, %fd208, %fd163;
	mul.f64 	%fd210, %fd209, 0d3F6CAC083126E979;
	sub.f64 	%fd211, %fd206, %fd210;
	mul.f64 	%fd212, %fd338, %fd211;
	add.s64 	%rd88, %rd16, %rd23;
	ld.global.f64 	%fd213, [%rd88];
	sub.f64 	%fd214, %fd213, %fd212;
	st.global.f64 	[%rd88], %fd214;
	sub.f64 	%fd215, %fd174, %fd161;
	mul.f64 	%fd216, %fd215, 0d3FE999999999999A;
	sub.f64 	%fd217, %fd193, %fd155;
	mul.f64 	%fd218, %fd217, 0d3FC999999999999A;
	sub.f64 	%fd219, %fd216, %fd218;
	sub.f64 	%fd220, %fd208, %fd184;
	fma.rn.f64 	%fd221, %fd220, 0d3FA374BC6A7EF9DB, %fd219;
	add.s64 	%rd89, %rd15, %rd44;
	ld.global.nc.f64 	%fd222, [%rd89];
	mul.f64 	%fd223, %fd222, %fd146;
	sub.f64 	%fd224, %fd223, %fd157;
	mul.f64 	%fd225, %fd224, 0d3F6CAC083126E979;
	sub.f64 	%fd226, %fd221, %fd225;
	mul.f64 	%fd227, %fd338, %fd226;
	add.s64 	%rd90, %rd16, %rd27;
	ld.global.f64 	%fd228, [%rd90];
	sub.f64 	%fd229, %fd228, %fd227;
	st.global.f64 	[%rd90], %fd229;
	mul.f64 	%fd230, %fd2, %fd67;
	mul.f64 	%fd231, %fd3, %fd70;
	sub.f64 	%fd232, %fd230, %fd231;
	add.s64 	%rd91, %rd17, %rd19;
	ld.global.nc.f64 	%fd233, [%rd91];
	add.s64 	%rd92, %rd17, %rd21;
	ld.global.nc.f64 	%fd234, [%rd92];
	sub.f64 	%fd235, %fd233, %fd234;
	add.f64 	%fd236, %fd232, %fd235;
	mul.f64 	%fd237, %fd236, 0d3FE999999999999A;
	mul.f64 	%fd238, %fd6, %fd75;
	mul.f64 	%fd239, %fd7, %fd78;
	sub.f64 	%fd240, %fd238, %fd239;
	add.s64 	%rd93, %rd17, %rd23;
	ld.global.nc.f64 	%fd241, [%rd93];
	add.s64 	%rd94, %rd17, %rd25;
	ld.global.nc.f64 	%fd242, [%rd94];
	sub.f64 	%fd243, %fd241, %fd242;
	add.f64 	%fd244, %fd240, %fd243;
	mul.f64 	%fd245, %fd244, 0d3FC999999999999A;
	sub.f64 	%fd246, %fd237, %fd245;
	mul.f64 	%fd247, %fd11, %fd84;
	mul.f64 	%fd248, %fd12, %fd87;
	sub.f64 	%fd249, %fd247, %fd248;
	add.s64 	%rd95, %rd17, %rd27;
	ld.global.nc.f64 	%fd250, [%rd95];
	add.s64 	%rd96, %rd17, %rd29;
	ld.global.nc.f64 	%fd251, [%rd96];
	sub.f64 	%fd252, %fd250, %fd251;
	add.f64 	%fd253, %fd249, %fd252;
	fma.rn.f64 	%fd254, %fd253, 0d3FA374BC6A7EF9DB, %fd246;
	mul.f64 	%fd255, %fd15, %fd92;
	mul.f64 	%fd256, %fd16, %fd95;
	sub.f64 	%fd257, %fd255, %fd256;
	add.s64 	%rd97, %rd17, %rd31;
	ld.global.nc.f64 	%fd258, [%rd97];
	add.s64 	%rd98, %rd17, %rd33;
	ld.global.nc.f64 	%fd259, [%rd98];
	sub.f64 	%fd260, %fd258, %fd259;
	add.f64 	%fd261, %fd257, %fd260;
	mul.f64 	%fd262, %fd261, 0d3F6CAC083126E979;
	sub.f64 	%fd263, %fd254, %fd262;
	mul.f64 	%fd264, %fd338, %fd263;
	add.s64 	%rd99, %rd18, %rd35;
	ld.global.f64 	%fd265, [%rd99];
	sub.f64 	%fd266, %fd265, %fd264;
	st.global.f64 	[%rd99], %fd266;
	mul.f64 	%fd267, %fd23, %fd104;
	sub.f64 	%fd268, %fd238, %fd267;
	add.s64 	%rd100, %rd17, %rd35;
	ld.global.nc.f64 	%fd269, [%rd100];
	sub.f64 	%fd270, %fd241, %fd269;
	add.f64 	%fd271, %fd268, %fd270;
	mul.f64 	%fd272, %fd271, 0d3FE999999999999A;
	sub.f64 	%fd273, %fd247, %fd231;
	sub.f64 	%fd274, %fd250, %fd234;
	add.f64 	%fd275, %fd273, %fd274;
	mul.f64 	%fd276, %fd275, 0d3FC999999999999A;
	sub.f64 	%fd277, %fd272, %fd276;
	sub.f64 	%fd278, %fd255, %fd239;
	sub.f64 	%fd279, %fd258, %fd242;
	add.f64 	%fd280, %fd278, %fd279;
	fma.rn.f64 	%fd281, %fd280, 0d3FA374BC6A7EF9DB, %fd277;
	mul.f64 	%fd282, %fd31, %fd114;
	sub.f64 	%fd283, %fd282, %fd248;
	add.s64 	%rd101, %rd17, %rd38;
	ld.global.nc.f64 	%fd284, [%rd101];
	sub.f64 	%fd285, %fd284, %fd251;
	add.f64 	%fd286, %fd283, %fd285;
	mul.f64 	%fd287, %fd286, 0d3F6CAC083126E979;
	sub.f64 	%fd288, %fd281, %fd287;
	mul.f64 	%fd289, %fd338, %fd288;
	add.s64 	%rd102, %rd18, %rd19;
	ld.global.f64 	%fd290, [%rd102];
	sub.f64 	%fd291, %fd290, %fd289;
	st.global.f64 	[%rd102], %fd291;
	sub.f64 	%fd292, %fd247, %fd230;
	sub.f64 	%fd293, %fd250, %fd233;
	add.f64 	%fd294, %fd292, %fd293;
	mul.f64 	%fd295, %fd294, 0d3FE999999999999A;
	sub.f64 	%fd296, %fd255, %fd267;
	sub.f64 	%fd297, %fd258, %fd269;
	add.f64 	%fd298, %fd296, %fd297;
	mul.f64 	%fd299, %fd298, 0d3FC999999999999A;
	sub.f64 	%fd300, %fd295, %fd299;
	sub.f64 	%fd301, %fd282, %fd231;
	sub.f64 	%fd302, %fd284, %fd234;
	add.f64 	%fd303, %fd301, %fd302;
	fma.rn.f64 	%fd304, %fd303, 0d3FA374BC6A7EF9DB, %fd300;
	mul.f64 	%fd305, %fd45, %fd130;
	sub.f64 	%fd306, %fd305, %fd239;
	add.s64 	%rd103, %rd17, %rd41;
	ld.global.nc.f64 	%fd307, [%rd103];
	sub.f64 	%fd308, %fd307, %fd242;
	add.f64 	%fd309, %fd306, %fd308;
	mul.f64 	%fd310, %fd309, 0d3F6CAC083126E979;
	sub.f64 	%fd311, %fd304, %fd310;
	mul.f64 	%fd312, %fd338, %fd311;
	add.s64 	%rd104, %rd18, %rd23;
	ld.global.f64 	%fd313, [%rd104];
	sub.f64 	%fd314, %fd313, %fd312;
	st.global.f64 	[%rd104], %fd314;
	sub.f64 	%fd315, %fd255, %fd238;
	sub.f64 	%fd316, %fd258, %fd241;
	add.f64 	%fd317, %fd315, %fd316;
	mul.f64 	%fd318, %fd317, 0d3FE999999999999A;
	sub.f64 	%fd319, %fd282, %fd230;
	sub.f64 	%fd320, %fd284, %fd233;
	add.f64 	%fd321, %fd319, %fd320;
	mul.f64 	%fd322, %fd321, 0d3FC999999999999A;
	sub.f64 	%fd323, %fd318, %fd322;
	sub.f64 	%fd324, %fd305, %fd267;
	sub.f64 	%fd325, %fd307, %fd269;
	add.f64 	%fd326, %fd324, %fd325;
	fma.rn.f64 	%fd327, %fd326, 0d3FA374BC6A7EF9DB, %fd323;
	mul.f64 	%fd328, %fd59, %fd146;
	sub.f64 	%fd329, %fd328, %fd231;
	add.s64 	%rd105, %rd17, %rd44;
	ld.global.nc.f64 	%fd330, [%rd105];
	sub.f64 	%fd331, %fd330, %fd234;
	add.f64 	%fd332, %fd329, %fd331;
	mul.f64 	%fd333, %fd332, 0d3F6CAC083126E979;
	sub.f64 	%fd334, %fd327, %fd333;
	mul.f64 	%fd335, %fd338, %fd334;
	add.s64 	%rd106, %rd18, %rd27;
	ld.global.f64 	%fd336, [%rd106];
	sub.f64 	%fd337, %fd336, %fd335;
	st.global.f64 	[%rd106], %fd337;
$L__BB1_2:
	ret;

}
	// .globl	_Z9hypterm_3PdS_S_S_S_S_S_S_S_S_S_S_S_dddiii
.visible .entry _Z9hypterm_3PdS_S_S_S_S_S_S_S_S_S_S_S_dddiii(
	.param .u64 .ptr .align 1 _Z9hypterm_3PdS_S_S_S_S_S_S_S_S_S_S_S_dddiii_param_0,
	.param .u64 .ptr .align 1 _Z9hypterm_3PdS_S_S_S_S_S_S_S_S_S_S_S_dddiii_param_1,
	.param .u64 .ptr .align 1 _Z9hypterm_3PdS_S_S_S_S_S_S_S_S_S_S_S_dddiii_param_2,
	.param .u64 .ptr .align 1 _Z9hypterm_3PdS_S_S_S_S_S_S_S_S_S_S_S_dddiii_param_3,
	.param .u64 .ptr .align 1 _Z9hypterm_3PdS_S_S_S_S_S_S_S_S_S_S_S_dddiii_param_4,
	.param .u64 .ptr .align 1 _Z9hypterm_3PdS_S_S_S_S_S_S_S_S_S_S_S_dddiii_param_5,
	.param .u64 .ptr .align 1 _Z9hypterm_3PdS_S_S_S_S_S_S_S_S_S_S_S_dddiii_param_6,
	.param .u64 .ptr .align 1 _Z9hypterm_3PdS_S_S_S_S_S_S_S_S_S_S_S_dddiii_param_7,
	.param .u64 .ptr .align 1 _Z9hypterm_3PdS_S_S_S_S_S_S_S_S_S_S_S_dddiii_param_8,
	.param .u64 .ptr .align 1 _Z9hypterm_3PdS_S_S_S_S_S_S_S_S_S_S_S_dddiii_param_9,
	.param .u64 .ptr .align 1 _Z9hypterm_3PdS_S_S_S_S_S_S_S_S_S_S_S_dddiii_param_10,
	.param .u64 .ptr .align 1 _Z9hypterm_3PdS_S_S_S_S_S_S_S_S_S_S_S_dddiii_param_11,
	.param .u64 .ptr .align 1 _Z9hypterm_3PdS_S_S_S_S_S_S_S_S_S_S_S_dddiii_param_12,
	.param .f64 _Z9hypterm_3PdS_S_S_S_S_S_S_S_S_S_S_S_dddiii_param_13,
	.param .f64 _Z9hypterm_3PdS_S_S_S_S_S_S_S_S_S_S_S_dddiii_param_14,
	.param .f64 _Z9hypterm_3PdS_S_S_S_S_S_S_S_S_S_S_S_dddiii_param_15,
	.param .u32 _Z9hypterm_3PdS_S_S_S_S_S_S_S_S_S_S_S_dddiii_param_16,
	.param .u32 _Z9hypterm_3PdS_S_S_S_S_S_S_S_S_S_S_S_dddiii_param_17,
	.param .u32 _Z9hypterm_3PdS_S_S_S_S_S_S_S_S_S_S_S_dddiii_param_18
)
{
	.reg .pred 	%p<4>;
	.reg .b32 	%r<32>;
	.reg .b64 	%rd<104>;
	.reg .b64 	%fd<317>;

	ld.param.u32 	%r4, [_Z9hypterm_3PdS_S_S_S_S_S_S_S_S_S_S_S_dddiii_param_18];
	mov.u32 	%r5, %ntid.x;
	mov.u32 	%r6, %ctaid.x;
	mov.u32 	%r7, %tid.x;
	mad.lo.s32 	%r1, %r6, %r5, %r7;
	mov.u32 	%r8, %ntid.y;
	mov.u32 	%r9, %ctaid.y;
	mov.u32 	%r10, %tid.y;
	mad.lo.s32 	%r2, %r9, %r8, %r10;
	mov.u32 	%r11, %ntid.z;
	mov.u32 	%r12, %ctaid.z;
	mul.lo.s32 	%r13, %r11, %r12;
	shl.b32 	%r14, %r13, 1;
	mov.u32 	%r15, %tid.z;
	shl.b32 	%r16, %r15, 1;
	add.s32 	%r3, %r14, %r16;
	min.u32 	%r17, %r1, %r2;
	min.u32 	%r18, %r17, %r3;
	setp.lt.u32 	%p1, %r18, 4;
	add.s32 	%r19, %r4, -5;
	max.s32 	%r20, %r1, %r2;
	max.s32 	%r21, %r20, %r3;
	setp.gt.s32 	%p2, %r21, %r19;
	or.pred  	%p3, %p2, %p1;
	@%p3 bra 	$L__BB2_2;
	ld.param.f64 	%fd316, [_Z9hypterm_3PdS_S_S_S_S_S_S_S_S_S_S_S_dddiii_param_15];
	ld.param.f64 	%fd315, [_Z9hypterm_3PdS_S_S_S_S_S_S_S_S_S_S_S_dddiii_param_14];
	ld.param.f64 	%fd314, [_Z9hypterm_3PdS_S_S_S_S_S_S_S_S_S_S_S_dddiii_param_13];
	ld.param.u64 	%rd103, [_Z9hypterm_3PdS_S_S_S_S_S_S_S_S_S_S_S_dddiii_param_12];
	ld.param.u64 	%rd102, [_Z9hypterm_3PdS_S_S_S_S_S_S_S_S_S_S_S_dddiii_param_11];
	ld.param.u64 	%rd101, [_Z9hypterm_3PdS_S_S_S_S_S_S_S_S_S_S_S_dddiii_param_10];
	ld.param.u64 	%rd100, [_Z9hypterm_3PdS_S_S_S_S_S_S_S_S_S_S_S_dddiii_param_9];
	ld.param.u64 	%rd99, [_Z9hypterm_3PdS_S_S_S_S_S_S_S_S_S_S_S_dddiii_param_8];
	ld.param.u64 	%rd98, [_Z9hypterm_3PdS_S_S_S_S_S_S_S_S_S_S_S_dddiii_param_4];
	cvta.to.global.u64 	%rd7, %rd99;
	cvta.to.global.u64 	%rd8, %rd103;
	cvta.to.global.u64 	%rd9, %rd100;
	cvta.to.global.u64 	%rd10, %rd101;
	cvta.to.global.u64 	%rd11, %rd102;
	cvta.to.global.u64 	%rd12, %rd98;
	mul.wide.u32 	%rd13, %r3, 758912;
	add.s64 	%rd14, %rd7, %rd13;
	mul.wide.u32 	%rd15, %r2, 2464;
	add.s64 	%rd16, %rd14, %rd15;
	add.s32 	%r22, %r1, -4;
	mul.wide.u32 	%rd17, %r22, 8;
	add.s64 	%rd18, %rd16, %rd17;
	ld.global.nc.f64 	%fd4, [%rd18];
	neg.f64 	%fd5, %fd4;
	add.s64 	%rd19, %rd9, %rd13;
	add.s64 	%rd20, %rd19, %rd15;
	add.s64 	%rd21, %rd20, %rd17;
	ld.global.nc.f64 	%fd6, [%rd21];
	mul.f64 	%fd7, %fd6, %fd5;
	add.s64 	%rd22, %rd8, %rd13;
	add.s64 	%rd23, %rd22, %rd15;
	add.s64 	%rd24, %rd23, %rd17;
	ld.global.nc.f64 	%fd8, [%rd24];
	mul.f64 	%fd9, %fd6, %fd8;
	sub.f64 	%fd10, %fd7, %fd9;
	mul.wide.u32 	%rd25, %r1, 8;
	add.s64 	%rd26, %rd16, %rd25;
	ld.global.nc.f64 	%fd11, [%rd26+32];
	add.s64 	%rd27, %rd20, %rd25;
	ld.global.nc.f64 	%fd12, [%rd27+32];
	fma.rn.f64 	%fd13, %fd11, %fd12, %fd10;
	add.s64 	%rd28, %rd23, %rd25;
	ld.global.nc.f64 	%fd14, [%rd28+32];
	fma.rn.f64 	%fd15, %fd12, %fd14, %fd13;
	mul.f64 	%fd16, %fd15, 0dBF6CAC083126E979;
	add.s32 	%r23, %r1, -1;
	mul.wide.u32 	%rd29, %r23, 8;
	add.s64 	%rd30, %rd16, %rd29;
	ld.global.nc.f64 	%fd17, [%rd30];
	neg.f64 	%fd18, %fd17;
	add.s64 	%rd31, %rd20, %rd29;
	ld.global.nc.f64 	%fd19, [%rd31];
	mul.f64 	%fd20, %fd19, %fd18;
	add.s64 	%rd32, %rd23, %rd29;
	ld.global.nc.f64 	%fd21, [%rd32];
	mul.f64 	%fd22, %fd19, %fd21;
	sub.f64 	%fd23, %fd20, %fd22;
	ld.global.nc.f64 	%fd24, [%rd26+8];
	ld.global.nc.f64 	%fd25, [%rd27+8];
	fma.rn.f64 	%fd26, %fd24, %fd25, %fd23;
	ld.global.nc.f64 	%fd27, [%rd28+8];
	fma.rn.f64 	%fd28, %fd25, %fd27, %fd26;
	fma.rn.f64 	%fd29, %fd28, 0d3FE999999999999A, %fd16;
	add.s32 	%r24, %r1, -2;
	mul.wide.u32 	%rd33, %r24, 8;
	add.s64 	%rd34, %rd16, %rd33;
	ld.global.nc.f64 	%fd30, [%rd34];
	neg.f64 	%fd31, %fd30;
	add.s64 	%rd35, %rd20, %rd33;
	ld.global.nc.f64 	%fd32, [%rd35];
	mul.f64 	%fd33, %fd32, %fd31;
	add.s64 	%rd36, %rd23, %rd33;
	ld.global.nc.f64 	%fd34, [%rd36];
	mul.f64 	%fd35, %fd32, %fd34;
	sub.f64 	%fd36, %fd33, %fd35;
	ld.global.nc.f64 	%fd37, [%rd26+16];
	ld.global.nc.f64 	%fd38, [%rd27+16];
	fma.rn.f64 	%fd39, %fd37, %fd38, %fd36;
	ld.global.nc.f64 	%fd40, [%rd28+16];
	fma.rn.f64 	%fd41, %fd38, %fd40, %fd39;
	mul.f64 	%fd42, %fd41, 0d3FC999999999999A;
	sub.f64 	%fd43, %fd29, %fd42;
	add.s32 	%r25, %r1, -3;
	mul.wide.u32 	%rd37, %r25, 8;
	add.s64 	%rd38, %rd16, %rd37;
	ld.global.nc.f64 	%fd44, [%rd38];
	neg.f64 	%fd45, %fd44;
	add.s64 	%rd39, %rd20, %rd37;
	ld.global.nc.f64 	%fd46, [%rd39];
	mul.f64 	%fd47, %fd46, %fd45;
	add.s64 	%rd40, %rd23, %rd37;
	ld.global.nc.f64 	%fd48, [%rd40];
	mul.f64 	%fd49, %fd46, %fd48;
	sub.f64 	%fd50, %fd47, %fd49;
	ld.global.nc.f64 	%fd51, [%rd26+24];
	ld.global.nc.f64 	%fd52, [%rd27+24];
	fma.rn.f64 	%fd53, %fd51, %fd52, %fd50;
	ld.global.nc.f64 	%fd54, [%rd28+24];
	fma.rn.f64 	%fd55, %fd52, %fd54, %fd53;
	fma.rn.f64 	%fd56, %fd55, 0d3FA374BC6A7EF9DB, %fd43;
	mul.f64 	%fd57, %fd314, %fd56;
	mov.f64 	%fd58, 0d0000000000000000;
	sub.f64 	%fd59, %fd58, %fd57;
	ld.global.nc.f64 	%fd60, [%rd18+758912];
	neg.f64 	%fd61, %fd60;
	ld.global.nc.f64 	%fd62, [%rd21+758912];
	mul.f64 	%fd63, %fd62, %fd61;
	ld.global.nc.f64 	%fd64, [%rd24+758912];
	mul.f64 	%fd65, %fd62, %fd64;
	sub.f64 	%fd66, %fd63, %fd65;
	ld.global.nc.f64 	%fd67, [%rd26+758944];
	ld.global.nc.f64 	%fd68, [%rd27+758944];
	fma.rn.f64 	%fd69, %fd67, %fd68, %fd66;
	ld.global.nc.f64 	%fd70, [%rd28+758944];
	fma.rn.f64 	%fd71, %fd68, %fd70, %fd69;
	mul.f64 	%fd72, %fd71, 0dBF6CAC083126E979;
	ld.global.nc.f64 	%fd73, [%rd38+758912];
	neg.f64 	%fd74, %fd73;
	ld.global.nc.f64 	%fd75, [%rd39+758912];
	mul.f64 	%fd76, %fd75, %fd74;
	ld.global.nc.f64 	%fd77, [%rd40+758912];
	mul.f64 	%fd78, %fd75, %fd77;
	sub.f64 	%fd79, %fd76, %fd78;
	ld.global.nc.f64 	%fd80, [%rd26+758936];
	ld.global.nc.f64 	%fd81, [%rd27+758936];
	fma.rn.f64 	%fd82, %fd80, %fd81, %fd79;
	ld.global.nc.f64 	%fd83, [%rd28+758936];
	fma.rn.f64 	%fd84, %fd81, %fd83, %fd82;
	fma.rn.f64 	%fd85, %fd84, 0d3FA374BC6A7EF9DB, %fd72;
	ld.global.nc.f64 	%fd86, [%rd30+758912];
	neg.f64 	%fd87, %fd86;
	ld.global.nc.f64 	%fd88, [%rd31+758912];
	mul.f64 	%fd89, %fd88, %fd87;
	ld.global.nc.f64 	%fd90, [%rd32+758912];
	mul.f64 	%fd91, %fd88, %fd90;
	sub.f64 	%fd92, %fd89, %fd91;
	ld.global.nc.f64 	%fd93, [%rd26+758920];
	ld.global.nc.f64 	%fd94, [%rd27+758920];
	fma.rn.f64 	%fd95, %fd93, %fd94, %fd92;
	ld.global.nc.f64 	%fd96, [%rd28+758920];
	fma.rn.f64 	%fd97, %fd94, %fd96, %fd95;
	fma.rn.f64 	%fd98, %fd97, 0d3FE999999999999A, %fd85;
	ld.global.nc.f64 	%fd99, [%rd34+758912];
	neg.f64 	%fd100, %fd99;
	ld.global.nc.f64 	%fd101, [%rd35+758912];
	mul.f64 	%fd102, %fd101, %fd100;
	ld.global.nc.f64 	%fd103, [%rd36+758912];
	mul.f64 	%fd104, %fd101, %fd103;
	sub.f64 	%fd105, %fd102, %fd104;
	ld.global.nc.f64 	%fd106, [%rd26+758928];
	ld.global.nc.f64 	%fd107, [%rd27+758928];
	fma.rn.f64 	%fd108, %fd106, %fd107, %fd105;
	ld.global.nc.f64 	%fd109, [%rd28+758928];
	fma.rn.f64 	%fd110, %fd107, %fd109, %fd108;
	mul.f64 	%fd111, %fd110, 0d3FC999999999999A;
	sub.f64 	%fd112, %fd98, %fd111;
	mul.f64 	%fd113, %fd314, %fd112;
	sub.f64 	%fd114, %fd58, %fd113;
	add.s32 	%r26, %r2, -4;
	mul.wide.u32 	%rd41, %r26, 2464;
	add.s64 	%rd42, %rd14, %rd41;
	add.s64 	%rd43, %rd42, %rd25;
	ld.global.nc.f64 	%fd115, [%rd43];
	neg.f64 	%fd116, %fd115;
	add.s64 	%rd44, %rd10, %rd13;
	add.s64 	%rd45, %rd44, %rd41;
	add.s64 	%rd46, %rd45, %rd25;
	ld.global.nc.f64 	%fd117, [%rd46];
	mul.f64 	%fd118, %fd117, %fd116;
	add.s64 	%rd47, %rd22, %rd41;
	add.s64 	%rd48, %rd47, %rd25;
	ld.global.nc.f64 	%fd119, [%rd48];
	mul.f64 	%fd120, %fd117, %fd119;
	sub.f64 	%fd121, %fd118, %fd120;
	ld.global.nc.f64 	%fd122, [%rd26+9856];
	add.s64 	%rd49, %rd44, %rd15;
	add.s64 	%rd50, %rd49, %rd25;
	ld.global.nc.f64 	%fd123, [%rd50+9856];
	fma.rn.f64 	%fd124, %fd122, %fd123, %fd121;
	ld.global.nc.f64 	%fd125, [%rd28+9856];
	fma.rn.f64 	%fd126, %fd123, %fd125, %fd124;
	mul.f64 	%fd127, %fd126, 0dBF6CAC083126E979;
	add.s32 	%r27, %r2, -1;
	mul.wide.u32 	%rd51, %r27, 2464;
	add.s64 	%rd52, %rd14, %rd51;
	add.s64 	%rd53, %rd52, %rd25;
	ld.global.nc.f64 	%fd128, [%rd53];
	neg.f64 	%fd129, %fd128;
	add.s64 	%rd54, %rd44, %rd51;
	add.s64 	%rd55, %rd54, %rd25;
	ld.global.nc.f64 	%fd130, [%rd55];
	mul.f64 	%fd131, %fd130, %fd129;
	add.s64 	%rd56, %rd22, %rd51;
	add.s64 	%rd57, %rd56, %rd25;
	ld.global.nc.f64 	%fd132, [%rd57];
	mul.f64 	%fd133, %fd130, %fd132;
	sub.f64 	%fd134, %fd131, %fd133;
	ld.global.nc.f64 	%fd135, [%rd26+2464];
	ld.global.nc.f64 	%fd136, [%rd50+2464];
	fma.rn.f64 	%fd137, %fd135, %fd136, %fd134;
	ld.global.nc.f64 	%fd138, [%rd28+2464];
	fma.rn.f64 	%fd139, %fd136, %fd138, %fd137;
	fma.rn.f64 	%fd140, %fd139, 0d3FE999999999999A, %fd127;
	add.s32 	%r28, %r2, -2;
	mul.wide.u32 	%rd58, %r28, 2464;
	add.s64 	%rd59, %rd14, %rd58;
	add.s64 	%rd60, %rd59, %rd25;
	ld.global.nc.f64 	%fd141, [%rd60];
	neg.f64 	%fd142, %fd141;
	add.s64 	%rd61, %rd44, %rd58;
	add.s64 	%rd62, %rd61, %rd25;
	ld.global.nc.f64 	%fd143, [%rd62];
	mul.f64 	%fd144, %fd143, %fd142;
	add.s64 	%rd63, %rd22, %rd58;
	add.s64 	%rd64, %rd63, %rd25;
	ld.global.nc.f64 	%fd145, [%rd64];
	mul.f64 	%fd146, %fd143, %fd145;
	sub.f64 	%fd147, %fd144, %fd146;
	ld.global.nc.f64 	%fd148, [%rd26+4928];
	ld.global.nc.f64 	%fd149, [%rd50+4928];
	fma.rn.f64 	%fd150, %fd148, %fd149, %fd147;
	ld.global.nc.f64 	%fd151, [%rd28+4928];
	fma.rn.f64 	%fd152, %fd149, %fd151, %fd150;
	mul.f64 	%fd153, %fd152, 0d3FC999999999999A;
	sub.f64 	%fd154, %fd140, %fd153;
	add.s32 	%r29, %r2, -3;
	mul.wide.u32 	%rd65, %r29, 2464;
	add.s64 	%rd66, %rd14, %rd65;
	add.s64 	%rd67, %rd66, %rd25;
	ld.global.nc.f64 	%fd155, [%rd67];
	neg.f64 	%fd156, %fd155;
	add.s64 	%rd68, %rd44, %rd65;
	add.s64 	%rd69, %rd68, %rd25;
	ld.global.nc.f64 	%fd157, [%rd69];
	mul.f64 	%fd158, %fd157, %fd156;
	add.s64 	%rd70, %rd22, %rd65;
	add.s64 	%rd71, %rd70, %rd25;
	ld.global.nc.f64 	%fd159, [%rd71];
	mul.f64 	%fd160, %fd157, %fd159;
	sub.f64 	%fd161, %fd158, %fd160;
	ld.global.nc.f64 	%fd162, [%rd26+7392];
	ld.global.nc.f64 	%fd163, [%rd50+7392];
	fma.rn.f64 	%fd164, %fd162, %fd163, %fd161;
	ld.global.nc.f64 	%fd165, [%rd28+7392];
	fma.rn.f64 	%fd166, %fd163, %fd165, %fd164;
	fma.rn.f64 	%fd167, %fd166, 0d3FA374BC6A7EF9DB, %fd154;
	mul.f64 	%fd168, %fd315, %fd167;
	sub.f64 	%fd169, %fd59, %fd168;
	ld.global.nc.f64 	%fd170, [%rd43+758912];
	neg.f64 	%fd171, %fd170;
	ld.global.nc.f64 	%fd172, [%rd46+758912];
	mul.f64 	%fd173, %fd172, %fd171;
	ld.global.nc.f64 	%fd174, [%rd48+758912];
	mul.f64 	%fd175, %fd172, %fd174;
	sub.f64 	%fd176, %fd173, %fd175;
	ld.global.nc.f64 	%fd177, [%rd26+768768];
	ld.global.nc.f64 	%fd178, [%rd50+768768];
	fma.rn.f64 	%fd179, %fd177, %fd178, %fd176;
	ld.global.nc.f64 	%fd180, [%rd28+768768];
	fma.rn.f64 	%fd181, %fd178, %fd180, %fd179;
	mul.f64 	%fd182, %fd181, 0dBF6CAC083126E979;
	ld.global.nc.f64 	%fd183, [%rd53+758912];
	neg.f64 	%fd184, %fd183;
	ld.global.nc.f64 	%fd185, [%rd55+758912];
	mul.f64 	%fd186, %fd185, %fd184;
	ld.global.nc.f64 	%fd187, [%rd57+758912];
	mul.f64 	%fd188, %fd185, %fd187;
	sub.f64 	%fd189, %fd186, %fd188;
	ld.global.nc.f64 	%fd190, [%rd26+761376];
	ld.global.nc.f64 	%fd191, [%rd50+761376];
	fma.rn.f64 	%fd192, %fd190, %fd191, %fd189;
	ld.global.nc.f64 	%fd193, [%rd28+761376];
	fma.rn.f64 	%fd194, %fd191, %fd193, %fd192;
	fma.rn.f64 	%fd195, %fd194, 0d3FE999999999999A, %fd182;
	ld.global.nc.f64 	%fd196, [%rd60+758912];
	neg.f64 	%fd197, %fd196;
	ld.global.nc.f64 	%fd198, [%rd62+758912];
	mul.f64 	%fd199, %fd198, %fd197;
	ld.global.nc.f64 	%fd200, [%rd64+758912];
	mul.f64 	%fd201, %fd198, %fd200;
	sub.f64 	%fd202, %fd199, %fd201;
	ld.global.nc.f64 	%fd203, [%rd26+763840];
	ld.global.nc.f64 	%fd204, [%rd50+763840];
	fma.rn.f64 	%fd205, %fd203, %fd204, %fd202;
	ld.global.nc.f64 	%fd206, [%rd28+763840];
	fma.rn.f64 	%fd207, %fd204, %fd206, %fd205;
	mul.f64 	%fd208, %fd207, 0d3FC999999999999A;
	sub.f64 	%fd209, %fd195, %fd208;
	ld.global.nc.f64 	%fd210, [%rd67+758912];
	neg.f64 	%fd211, %fd210;
	ld.global.nc.f64 	%fd212, [%rd69+758912];
	mul.f64 	%fd213, %fd212, %fd211;
	ld.global.nc.f64 	%fd214, [%rd71+758912];
	mul.f64 	%fd215, %fd212, %fd214;
	sub.f64 	%fd216, %fd213, %fd215;
	ld.global.nc.f64 	%fd217, [%rd26+766304];
	ld.global.nc.f64 	%fd218, [%rd50+766304];
	fma.rn.f64 	%fd219, %fd217, %fd218, %fd216;
	ld.global.nc.f64 	%fd220, [%rd28+766304];
	fma.rn.f64 	%fd221, %fd218, %fd220, %fd219;
	fma.rn.f64 	%fd222, %fd221, 0d3FA374BC6A7EF9DB, %fd209;
	mul.f64 	%fd223, %fd315, %fd222;
	sub.f64 	%fd224, %fd114, %fd223;
	add.s32 	%r30, %r3, -4;
	mul.wide.u32 	%rd72, %r30, 758912;
	add.s64 	%rd73, %rd7, %rd72;
	add.s64 	%rd74, %rd73, %rd15;
	add.s64 	%rd75, %rd74, %rd25;
	ld.global.nc.f64 	%fd225, [%rd75];
	neg.f64 	%fd226, %fd225;
	add.s64 	%rd76, %rd11, %rd72;
	add.s64 	%rd77, %rd76, %rd15;
	add.s64 	%rd78, %rd77, %rd25;
	ld.global.nc.f64 	%fd227, [%rd78];
	mul.f64 	%fd228, %fd227, %fd226;
	add.s64 	%rd79, %rd8, %rd72;
	add.s64 	%rd80, %rd79, %rd15;
	add.s64 	%rd81, %rd80, %rd25;
	ld.global.nc.f64 	%fd229, [%rd81];
	mul.f64 	%fd230, %fd227, %fd229;
	sub.f64 	%fd231, %fd228, %fd230;
	ld.global.nc.f64 	%fd232, [%rd26+3035648];
	add.s64 	%rd82, %rd11, %rd13;
	add.s64 	%rd83, %rd82, %rd15;
	add.s64 	%rd84, %rd83, %rd25;
	ld.global.nc.f64 	%fd233, [%rd84+3035648];
	fma.rn.f64 	%fd234, %fd232, %fd233, %fd231;
	ld.global.nc.f64 	%fd235, [%rd28+3035648];
	mul.f64 	%fd236, %fd235, %fd233;
	add.f64 	%fd237, %fd234, %fd236;
	fma.rn.f64 	%fd238, %fd232, %fd233, %fd236;
	mul.f64 	%fd239, %fd237, 0dBF6CAC083126E979;
	add.s32 	%r31, %r3, -2;
	mul.wide.u32 	%rd85, %r31, 758912;
	add.s64 	%rd86, %rd7, %rd85;
	add.s64 	%rd87, %rd86, %rd15;
	add.s64 	%rd88, %rd87, %rd25;
	ld.global.nc.f64 	%fd240, [%rd88];
	add.s64 	%rd89, %rd11, %rd85;
	add.s64 	%rd90, %rd89, %rd15;
	add.s64 	%rd91, %rd90, %rd25;
	ld.global.nc.f64 	%fd241, [%rd91];
	mul.f64 	%fd242, %fd240, %fd241;
	sub.f64 	%fd243, %fd238, %fd242;
	neg.f64 	%fd244, %fd240;
	mul.f64 	%fd245, %fd241, %fd244;
	add.s64 	%rd92, %rd8, %rd85;
	add.s64 	%rd93, %rd92, %rd15;
	add.s64 	%rd94, %rd93, %rd25;
	ld.global.nc.f64 	%fd246, [%rd94];
	mul.f64 	%fd247, %fd246, %fd241;
	sub.f64 	%fd248, %fd245, %fd247;
	sub.f64 	%fd249, %fd243, %fd247;
	ld.global.nc.f64 	%fd250, [%rd26+1517824];
	ld.global.nc.f64 	%fd251, [%rd84+1517824];
	fma.rn.f64 	%fd252, %fd250, %fd251, %fd248;
	ld.global.nc.f64 	%fd253, [%rd28+1517824];
	mul.f64 	%fd254, %fd253, %fd251;
	add.f64 	%fd255, %fd252, %fd254;
	mul.f64 	%fd256, %fd255, 0d3FC999999999999A;
	sub.f64 	%fd257, %fd239, %fd256;
	fma.rn.f64 	%fd258, %fd250, %fd251, %fd254;
	ld.global.nc.f64 	%fd259, [%rd26];
	ld.global.nc.f64 	%fd260, [%rd84];
	mul.f64 	%fd261, %fd259, %fd260;
	sub.f64 	%fd262, %fd258, %fd261;
	ld.global.nc.f64 	%fd263, [%rd28];
	mul.f64 	%fd264, %fd260, %fd263;
	sub.f64 	%fd265, %fd262, %fd264;
	mul.f64 	%fd266, %fd265, 0d3FE999999999999A;
	fma.rn.f64 	%fd267, %fd249, 0d3FA374BC6A7EF9DB, %fd266;
	ld.global.nc.f64 	%fd268, [%rd26+758912];
	ld.global.nc.f64 	%fd269, [%rd84+758912];
	ld.global.nc.f64 	%fd270, [%rd28+758912];
	mul.f64 	%fd271, %fd269, %fd270;
	fma.rn.f64 	%fd272, %fd268, %fd269, %fd271;
	ld.global.nc.f64 	%fd273, [%rd88+758912];
	ld.global.nc.f64 	%fd274, [%rd91+758912];
	mul.f64 	%fd275, %fd273, %fd274;
	sub.f64 	%fd276, %fd272, %fd275;
	neg.f64 	%fd277, %fd273;
	mul.f64 	%fd278, %fd274, %fd277;
	ld.global.nc.f64 	%fd279, [%rd94+758912];
	mul.f64 	%fd280, %fd279, %fd274;
	sub.f64 	%fd281, %fd276, %fd280;
	fma.rn.f64 	%fd282, %fd281, 0d3FE999999999999A, %fd257;
	sub.f64 	%fd283, %fd278, %fd280;
	ld.global.nc.f64 	%fd284, [%rd26+2276736];
	ld.global.nc.f64 	%fd285, [%rd84+2276736];
	fma.rn.f64 	%fd286, %fd284, %fd285, %fd283;
	ld.global.nc.f64 	%fd287, [%rd28+2276736];
	mul.f64 	%fd288, %fd287, %fd285;
	fma.rn.f64 	%fd289, %fd284, %fd285, %fd288;
	fma.rn.f64 	%fd290, %fd287, %fd285, %fd286;
	mul.f64 	%fd291, %fd290, 0d3FC999999999999A;
	sub.f64 	%fd292, %fd267, %fd291;
	ld.global.nc.f64 	%fd293, [%rd75+758912];
	ld.global.nc.f64 	%fd294, [%rd78+758912];
	mul.f64 	%fd295, %fd293, %fd294;
	sub.f64 	%fd296, %fd289, %fd295;
	neg.f64 	%fd297, %fd293;
	mul.f64 	%fd298, %fd294, %fd297;
	ld.global.nc.f64 	%fd299, [%rd81+758912];
	mul.f64 	%fd300, %fd299, %fd294;
	sub.f64 	%fd301, %fd296, %fd300;
	fma.rn.f64 	%fd302, %fd301, 0d3FA374BC6A7EF9DB, %fd282;
	sub.f64 	%fd303, %fd298, %fd300;
	ld.global.nc.f64 	%fd304, [%rd26+3794560];
	ld.global.nc.f64 	%fd305, [%rd84+3794560];
	fma.rn.f64 	%fd306, %fd304, %fd305, %fd303;
	ld.global.nc.f64 	%fd307, [%rd28+3794560];
	fma.rn.f64 	%fd308, %fd307, %fd305, %fd306;
	fma.rn.f64 	%fd309, %fd308, 0dBF6CAC083126E979, %fd292;
	mul.f64 	%fd310, %fd316, %fd302;
	sub.f64 	%fd311, %fd169, %fd310;
	add.s64 	%rd95, %rd12, %rd13;
	add.s64 	%rd96, %rd95, %rd15;
	add.s64 	%rd97, %rd96, %rd25;
	st.global.f64 	[%rd97], %fd311;
	mul.f64 	%fd312, %fd316, %fd309;
	sub.f64 	%fd313, %fd224, %fd312;
	st.global.f64 	[%rd97+758912], %fd313;
$L__BB2_2:
	ret;

}


// ===== COMPILED SASS (sm_100) =====

	.target	sm_100

	.elftype	@"ET_EXEC"


//--------------------- .note.nv.tkinfo           --------------------------
	.section	.note.nv.tkinfo,"",@"SHT_NOTE"
	.sectionflags	@"SHF_NOTE_NV_TKINFO"
	.tkinfo
        /*0018*/ 	.word	0x00000002
        /*0030*/ 	.string	""
        /*0030*/ 	.string	"ptxas"
        /*0030*/ 	.string	"Cuda compilation tools, release 13.0, V13.0.88"
        /*0030*/ 	.string	"Build cuda_13.0.r13.0/compiler.36424714_0"
        /*0030*/ 	.string	"-arch sm_100 -m 64 "



//--------------------- .note.nv.cuinfo           --------------------------
	.section	.note.nv.cuinfo,"",@"SHT_NOTE"
	.sectionflags	@"SHF_NOTE_NV_CUINFO"
        /*0018*/ 	.short	0x0002
        /*001a*/ 	.short	0x0064
        /*001c*/ 	.short	0x0082
	.zero		2


//--------------------- .nv.info                  --------------------------
	.section	.nv.info,"",@"SHT_CUDA_INFO"
	.align	4


	//----- nvinfo : EIATTR_REGCOUNT
	.align		4
        /*0000*/ 	.byte	0x04, 0x2f
        /*0002*/ 	.short	(.L_1 - .L_0)
	.align		4
.L_0:
        /*0004*/ 	.word	index@(_Z9hypterm_1PdS_S_S_S_S_S_S_S_S_S_S_S_dddiii)
        /*0008*/ 	.word	0x00000042


	//----- nvinfo : EIATTR_FRAME_SIZE
	.align		4
.L_1:
        /*000c*/ 	.byte	0x04, 0x11
        /*000e*/ 	.short	(.L_3 - .L_2)
	.align		4
.L_2:
        /*0010*/ 	.word	index@(_Z9hypterm_1PdS_S_S_S_S_S_S_S_S_S_S_S_dddiii)
        /*0014*/ 	.word	0x00000000


	//----- nvinfo : EIATTR_REGCOUNT
	.align		4
.L_3:
        /*0018*/ 	.byte	0x04, 0x2f
        /*001a*/ 	.short	(.L_5 - .L_4)
	.align		4
.L_4:
        /*001c*/ 	.word	index@(_Z9hypterm_2PdS_S_S_S_S_S_S_S_S_S_S_S_dddiii)
        /*0020*/ 	.word	0x00000060


	//----- nvinfo : EIATTR_FRAME_SIZE
	.align		4
.L_5:
        /*0024*/ 	.byte	0x04, 0x11
        /*0026*/ 	.short	(.L_7 - .L_6)
	.align		4
.L_6:
        /*0028*/ 	.word	index@(_Z9hypterm_2PdS_S_S_S_S_S_S_S_S_S_S_S_dddiii)
        /*002c*/ 	.word	0x00000000


	//----- nvinfo : EIATTR_REGCOUNT
	.align		4
.L_7:
        /*0030*/ 	.byte	0x04, 0x2f
        /*0032*/ 	.short	(.L_9 - .L_8)
	.align		4
.L_8:
        /*0034*/ 	.word	index@(_Z9hypterm_3PdS_S_S_S_S_S_S_S_S_S_S_S_dddiii)
        /*0038*/ 	.word	0x00000038


	//----- nvinfo : EIATTR_FRAME_SIZE
	.align		4
.L_9:
        /*003c*/ 	.byte	0x04, 0x11
        /*003e*/ 	.short	(.L_11 - .L_10)
	.align		4
.L_10:
        /*0040*/ 	.word	index@(_Z9hypterm_3PdS_S_S_S_S_S_S_S_S_S_S_S_dddiii)
        /*0044*/ 	.word	0x00000000


	//----- nvinfo : EIATTR_MIN_STACK_SIZE
	.align		4
.L_11:
        /*0048*/ 	.byte	0x04, 0x12
        /*004a*/ 	.short	(.L_13 - .L_12)
	.align		4
.L_12:
        /*004c*/ 	.word	index@(_Z9hypterm_3PdS_S_S_S_S_S_S_S_S_S_S_S_dddiii)
        /*0050*/ 	.word	0x00000000


	//----- nvinfo : EIATTR_MIN_STACK_SIZE
	.align		4
.L_13:
        /*0054*/ 	.byte	0x04, 0x12
        /*0056*/ 	.short	(.L_15 - .L_14)
	.align		4
.L_14:
        /*0058*/ 	.word	index@(_Z9hypterm_2PdS_S_S_S_S_S_S_S_S_S_S_S_dddiii)
        /*005c*/ 	.word	0x00000000


	//----- nvinfo : EIATTR_MIN_STACK_SIZE
	.align		4
.L_15:
        /*0060*/ 	.byte	0x04, 0x12
        /*0062*/ 	.short	(.L_17 - .L_16)
	.align		4
.L_16:
        /*0064*/ 	.word	index@(_Z9hypterm_1PdS_S_S_S_S_S_S_S_S_S_S_S_dddiii)
        /*0068*/ 	.word	0x00000000
.L_17:


//--------------------- .nv.compat                --------------------------
	.section	.nv.compat,"",@"SHT_CUDA_COMPAT_INFO"
	.align	4
        /*0000*/ 	.byte	0x02, 0x09, 0x00, 0x00, 0x02, 0x02, 0x01, 0x00, 0x02, 0x05, 0x05, 0x00, 0x03, 0x07, 0x01, 0x01
        /*0010*/ 	.byte	0x02, 0x03, 0x00, 0x00, 0x02, 0x06, 0x01, 0x00, 0x04, 0x0b, 0x08, 0x00, 0x01, 0x00, 0x00, 0x00
        /*0020*/ 	.byte	0x00, 0x00, 0x00, 0x00


//--------------------- .nv.info._Z9hypterm_3PdS_S_S_S_S_S_S_S_S_S_S_S_dddiii --------------------------
	.section	.nv.info._Z9hypterm_3PdS_S_S_S_S_S_S_S_S_S_S_S_dddiii,"",@"SHT_CUDA_INFO"
	.sectionflags	@""
	.align	4


	//----- nvinfo : EIATTR_CUDA_API_VERSION
	.align		4
        /*0000*/ 	.byte	0x04, 0x37
        /*0002*/ 	.short	(.L_19 - .L_18)
.L_18:
        /*0004*/ 	.word	0x00000082


	//----- nvinfo : EIATTR_KPARAM_INFO
	.align		4
.L_19:
        /*0008*/ 	.byte	0x04, 0x17
        /*000a*/ 	.short	(.L_21 - .L_20)
.L_20:
        /*000c*/ 	.word	0x00000000
        /*0010*/ 	.short	0x0012
        /*0012*/ 	.short	0x0088
        /*0014*/ 	.byte	0x00, 0xf0, 0x11, 0x00


	//----- nvinfo : EIATTR_KPARAM_INFO
	.align		4
.L_21:
        /*0018*/ 	.byte	0x04, 0x17
        /*001a*/ 	.short	(.L_23 - .L_22)
.L_22:
        /*001c*/ 	.word	0x00000000
        /*0020*/ 	.short	0x0011
        /*0022*/ 	.short	0x0084
        /*0024*/ 	.byte	0x00, 0xf0, 0x11, 0x00


	//----- nvinfo : EIATTR_KPARAM_INFO
	.align		4
.L_23:
        /*0028*/ 	.byte	0x04, 0x17
        /*002a*/ 	.short	(.L_25 - .L_24)
.L_24:
        /*002c*/ 	.word	0x00000000
        /*0030*/ 	.short	0x0010
        /*0032*/ 	.short	0x0080
        /*0034*/ 	.byte	0x00, 0xf0, 0x11, 0x00


	//----- nvinfo : EIATTR_KPARAM_INFO
	.align		4
.L_25:
        /*0038*/ 	.byte	0x04, 0x17
        /*003a*/ 	.short	(.L_27 - .L_26)
.L_26:
        /*003c*/ 	.word	0x00000000
        /*0040*/ 	.short	0x000f
        /*0042*/ 	.short	0x0078
        /*0044*/ 	.byte	0x00, 0xf0, 0x21, 0x00


	//----- nvinfo : EIATTR_KPARAM_INFO
	.align		4
.L_27:
        /*0048*/ 	.byte	0x04, 0x17
        /*004a*/ 	.short	(.L_29 - .L_28)
.L_28:
        /*004c*/ 	.word	0x00000000
        /*0050*/ 	.short	0x000e
        /*0052*/ 	.short	0x0070
        /*0054*/ 	.byte	0x00, 0xf0, 0x21, 0x00


	//----- nvinfo : EIATTR_KPARAM_INFO
	.align		4
.L_29:
        /*0058*/ 	.byte	0x04, 0x17
        /*005a*/ 	.short	(.L_31 - .L_30)
.L_30:
        /*005c*/ 	.word	0x00000000
        /*0060*/ 	.short	0x000d
        /*0062*/ 	.short	0x0068
        /*0064*/ 	.byte	0x00, 0xf0, 0x21, 0x00


	//----- nvinfo : EIATTR_KPARAM_INFO
	.align		4
.L_31:
        /*0068*/ 	.byte	0x04, 0x17
        /*006a*/ 	.short	(.L_33 - .L_32)
.L_32:
        /*006c*/ 	.word	0x00000000
        /*0070*/ 	.short	0x000c
        /*0072*/ 	.short	0x0060
        /*0074*/ 	.byte	0x00, 0xf5, 0x21, 0x00


	//----- nvinfo : EIATTR_KPARAM_INFO
	.align		4
.L_33:
        /*0078*/ 	.byte	0x04, 0x17
        /*007a*/ 	.short	(.L_35 - .L_34)
.L_34:
        /*007c*/ 	.word	0x00000000
        /*0080*/ 	.short	0x000b
        /*0082*/ 	.short	0x0058
        /*0084*/ 	.byte	0x00, 0xf5, 0x21, 0x00


	//----- nvinfo : EIATTR_KPARAM_INFO
	.align		4
.L_35:
        /*0088*/ 	.byte	0x04, 0x17
        /*008a*/ 	.short	(.L_37 - .L_36)
.L_36:
        /*008c*/ 	.word	0x00000000
        /*0090*/ 	.short	0x000a
        /*0092*/ 	.short	0x0050
        /*0094*/ 	.byte	0x00, 0xf5, 0x21, 0x00


	//----- nvinfo : EIATTR_KPARAM_INFO
	.align		4
.L_37:
        /*0098*/ 	.byte	0x04, 0x17
        /*009a*/ 	.short	(.L_39 - .L_38)
.L_38:
        /*009c*/ 	.word	0x00000000
        /*00a0*/ 	.short	0x0009
        /*00a2*/ 	.short	0x0048
        /*00a4*/ 	.byte	0x00, 0xf5, 0x21, 0x00


	//----- nvinfo : EIATTR_KPARAM_INFO
	.align		4
.L_39:
        /*00a8*/ 	.byte	0x04, 0x17
        /*00aa*/ 	.short	(.L_41 - .L_40)
.L_40:
        /*00ac*/ 	.word	0x00000000
        /*00b0*/ 	.short	0x0008
        /*00b2*/ 	.short	0x0040
        /*00b4*/ 	.byte	0x00, 0xf5, 0x21, 0x00


	//----- nvinfo : EIATTR_KPARAM_INFO
	.align		4
.L_41:
        /*00b8*/ 	.byte	0x04, 0x17
        /*00ba*/ 	.short	(.L_43 - .L_42)
.L_42:
        /*00bc*/ 	.word	0x00000000
        /*00c0*/ 	.short	0x0007
        /*00c2*/ 	.short	0x0038
        /*00c4*/ 	.byte	0x00, 0xf5, 0x21, 0x00


	//----- nvinfo : EIATTR_KPARAM_INFO
	.align		4
.L_43:
        /*00c8*/ 	.byte	0x04, 0x17
        /*00ca*/ 	.short	(.L_45 - .L_44)
.L_44:
        /*00cc*/ 	.word	0x00000000
        /*00d0*/ 	.short	0x0006
        /*00d2*/ 	.short	0x0030
        /*00d4*/ 	.byte	0x00, 0xf5, 0x21, 0x00


	//----- nvinfo : EIATTR_KPARAM_INFO
	.align		4
.L_45:
        /*00d8*/ 	.byte	0x04, 0x17
        /*00da*/ 	.short	(.L_47 - .L_46)
.L_46:
        /*00dc*/ 	.word	0x00000000
        /*00e0*/ 	.short	0x0005
        /*00e2*/ 	.short	0x0028
        /*00e4*/ 	.byte	0x00, 0xf5, 0x21, 0x00


	//----- nvinfo : EIATTR_KPARAM_INFO
	.align		4
.L_47:
        /*00e8*/ 	.byte	0x04, 0x17
        /*00ea*/ 	.short	(.L_49 - .L_48)
.L_48:
        /*00ec*/ 	.word	0x00000000
        /*00f0*/ 	.short	0x0004
        /*00f2*/ 	.short	0x0020
        /*00f4*/ 	.byte	0x00, 0xf5, 0x21, 0x00


	//----- nvinfo : EIATTR_KPARAM_INFO
	.align		4
.L_49:
        /*00f8*/ 	.byte	0x04, 0x17
        /*00fa*/ 	.short	(.L_51 - .L_50)
.L_50:
        /*00fc*/ 	.word	0x00000000
        /*0100*/ 	.short	0x0003
        /*0102*/ 	.short	0x0018
        /*0104*/ 	.byte	0x00, 0xf5, 0x21, 0x00


	//----- nvinfo : EIATTR_KPARAM_INFO
	.align		4
.L_51:
        /*0108*/ 	.byte	0x04, 0x17
        /*010a*/ 	.short	(.L_53 - .L_52)
.L_52:
        /*010c*/ 	.word	0x00000000
        /*0110*/ 	.short	0x0002
        /*0112*/ 	.short	0x0010
        /*0114*/ 	.byte	0x00, 0xf5, 0x21, 0x00


	//----- nvinfo : EIATTR_KPARAM_INFO
	.align		4
.L_53:
        /*0118*/ 	.byte	0x04, 0x17
        /*011a*/ 	.short	(.L_55 - .L_54)
.L_54:
        /*011c*/ 	.word	0x00000000
        /*0120*/ 	.short	0x0001
        /*0122*/ 	.short	0x0008
        /*0124*/ 	.byte	0x00, 0xf5, 0x21, 0x00


	//----- nvinfo : EIATTR_KPARAM_INFO
	.align		4
.L_55:
        /*0128*/ 	.byte	0x04, 0x17
        /*012a*/ 	.short	(.L_57 - .L_56)
.L_56:
        /*012c*/ 	.word	0x00000000
        /*0130*/ 	.short	0x0000
        /*0132*/ 	.short	0x0000
        /*0134*/ 	.byte	0x00, 0xf5, 0x21, 0x00


	//----- nvinfo : EIATTR_SPARSE_MMA_MASK
	.align		4
.L_57:
        /*0138*/ 	.byte	0x03, 0x50
        /*013a*/ 	.short	0x0000


	//----- nvinfo : EIATTR_MAXREG_COUNT
	.align		4
        /*013c*/ 	.byte	0x03, 0x1b
        /*013e*/ 	.short	0x00ff


	//----- nvinfo : EIATTR_MERCURY_ISA_VERSION
	.align		4
        /*0140*/ 	.byte	0x03, 0x5f
        /*0142*/ 	.short	0x0101


	//----- nvinfo : EIATTR_VRC_CTA_INIT_COUNT
	.align		4
        /*0144*/ 	.byte	0x02, 0x4a
	.zero		1
	.zero		1


	//----- nvinfo : EIATTR_EXIT_INSTR_OFFSETS
	.align		4
        /*0148*/ 	.byte	0x04, 0x1c
        /*014a*/ 	.short	(.L_59 - .L_58)


	//   ....[0]....
.L_58:
        /*014c*/ 	.word	0x00000140


	//   ....[1]....
        /*0150*/ 	.word	0x000018d0


	//----- nvinfo : EIATTR_CBANK_PARAM_SIZE
	.align		4
.L_59:
        /*0154*/ 	.byte	0x03, 0x19
        /*0156*/ 	.short	0x008c


	//----- nvinfo : EIATTR_PARAM_CBANK
	.align		4
        /*0158*/ 	.byte	0x04, 0x0a
        /*015a*/ 	.short	(.L_61 - .L_60)
	.align		4
.L_60:
        /*015c*/ 	.word	index@(.nv.constant0._Z9hypterm_3PdS_S_S_S_S_S_S_S_S_S_S_S_dddiii)
        /*0160*/ 	.short	0x0380
        /*0162*/ 	.short	0x008c


	//----- nvinfo : EIATTR_SW_WAR
	.align		4
.L_61:
        /*0164*/ 	.byte	0x04, 0x36
        /*0166*/ 	.short	(.L_63 - .L_62)
.L_62:
        /*0168*/ 	.word	0x00000008
.L_63:


//--------------------- .nv.info._Z9hypterm_2PdS_S_S_S_S_S_S_S_S_S_S_S_dddiii --------------------------
	.section	.nv.info._Z9hypterm_2PdS_S_S_S_S_S_S_S_S_S_S_S_dddiii,"",@"SHT_CUDA_INFO"
	.sectionflags	@""
	.align	4


	//----- nvinfo : EIATTR_CUDA_API_VERSION
	.align		4
        /*0000*/ 	.byte	0x04, 0x37
        /*0002*/ 	.short	(.L_65 - .L_64)
.L_64:
        /*0004*/ 	.word	0x00000082


	//----- nvinfo : EIATTR_KPARAM_INFO
	.align		4
.L_65:
        /*0008*/ 	.byte	0x04, 0x17
        /*000a*/ 	.short	(.L_67 - .L_66)
.L_66:
        /*000c*/ 	.word	0x00000000
        /*0010*/ 	.short	0x0012
        /*0012*/ 	.short	0x0088
        /*0014*/ 	.byte	0x00, 0xf0, 0x11, 0x00


	//----- nvinfo : EIATTR_KPARAM_INFO
	.align		4
.L_67:
        /*0018*/ 	.byte	0x04, 0x17
        /*001a*/ 	.short	(.L_69 - .L_68)
.L_68:
        /*001c*/ 	.word	0x00000000
        /*0020*/ 	.short	0x0011
        /*0022*/ 	.short	0x0084
        /*0024*/ 	.byte	0x00, 0xf0, 0x11, 0x00


	//----- nvinfo : EIATTR_KPARAM_INFO
	.align		4
.L_69:
        /*0028*/ 	.byte	0x04, 0x17
        /*002a*/ 	.short	(.L_71 - .L_70)
.L_70:
        /*002c*/ 	.word	0x00000000
        /*0030*/ 	.short	0x0010
        /*0032*/ 	.short	0x0080
        /*0034*/ 	.byte	0x00, 0xf0, 0x11, 0x00


	//----- nvinfo : EIATTR_KPARAM_INFO
	.align		4
.L_71:
        /*0038*/ 	.byte	0x04, 0x17
        /*003a*/ 	.short	(.L_73 - .L_72)
.L_72:
        /*003c*/ 	.word	0x00000000
        /*0040*/ 	.short	0x000f
        /*0042*/ 	.short	0x0078
        /*0044*/ 	.byte	0x00, 0xf0, 0x21, 0x00


	//----- nvinfo : EIATTR_KPARAM_INFO
	.align		4
.L_73:
        /*0048*/ 	.byte	0x04, 0x17
        /*004a*/ 	.short	(.L_75 - .L_74)
.L_74:
        /*004c*/ 	.word	0x00000000
        /*0050*/ 	.short	0x000e
        /*0052*/ 	.short	0x0070
        /*0054*/ 	.byte	0x00, 0xf0, 0x21, 0x00


	//----- nvinfo : EIATTR_KPARAM_INFO
	.align		4
.L_75:
        /*0058*/ 	.byte	0x04, 0x17
        /*005a*/ 	.short	(.L_77 - .L_76)
.L_76:
        /*005c*/ 	.word	0x00000000
        /*0060*/ 	.short	0x000d
        /*0062*/ 	.short	0x0068
        /*0064*/ 	.byte	0x00, 0xf0, 0x21, 0x00


	//----- nvinfo : EIATTR_KPARAM_INFO
	.align		4
.L_77:
        /*0068*/ 	.byte	0x04, 0x17
        /*006a*/ 	.short	(.L_79 - .L_78)
.L_78:
        /*006c*/ 	.word	0x00000000
        /*0070*/ 	.short	0x000c
        /*0072*/ 	.short	0x0060
        /*0074*/ 	.byte	0x00, 0xf5, 0x21, 0x00


	//----- nvinfo : EIATTR_KPARAM_INFO
	.align		4
.L_79:
        /*0078*/ 	.byte	0x04, 0x17
        /*007a*/ 	.short	(.L_81 - .L_80)
.L_80:
        /*007c*/ 	.word	0x00000000
        /*0080*/ 	.short	0x000b
        /*0082*/ 	.short	0x0058
        /*0084*/ 	.byte	0x00, 0xf5, 0x21, 0x00


	//----- nvinfo : EIATTR_KPARAM_INFO
	.align		4
.L_81:
        /*0088*/ 	.byte	0x04, 0x17
        /*008a*/ 	.short	(.L_83 - .L_82)
.L_82:
        /*008c*/ 	.word	0x00000000
        /*0090*/ 	.short	0x000a
        /*0092*/ 	.short	0x0050
        /*0094*/ 	.byte	0x00, 0xf5, 0x21, 0x00


	//----- nvinfo : EIATTR_KPARAM_INFO
	.align		4
.L_83:
        /*0098*/ 	.byte	0x04, 0x17
        /*009a*/ 	.short	(.L_85 - .L_84)
.L_84:
        /*009c*/ 	.word	0x00000000
        /*00a0*/ 	.short	0x0009
        /*00a2*/ 	.short	0x0048
        /*00a4*/ 	.byte	0x00, 0xf5, 0x21, 0x00


	//----- nvinfo : EIATTR_KPARAM_INFO
	.align		4
.L_85:
        /*00a8*/ 	.byte	0x04, 0x17
        /*00aa*/ 	.short	(.L_87 - .L_86)
.L_86:
        /*00ac*/ 	.word	0x00000000
        /*00b0*/ 	.short	0x0008
        /*00b2*/ 	.short	0x0040
        /*00b4*/ 	.byte	0x00, 0xf5, 0x21, 0x00


	//----- nvinfo : EIATTR_KPARAM_INFO
	.align		4
.L_87:
        /*00b8*/ 	.byte	0x04, 0x17
        /*00ba*/ 	.short	(.L_89 - .L_88)
.L_88:
        /*00bc*/ 	.word	0x00000000
        /*00c0*/ 	.short	0x0007
        /*00c2*/ 	.short	0x0038
        /*00c4*/ 	.byte	0x00, 0xf5, 0x21, 0x00


	//----- nvinfo : EIATTR_KPARAM_INFO
	.align		4
.L_89:
        /*00c8*/ 	.byte	0x04, 0x17
        /*00ca*/ 	.short	(.L_91 - .L_90)
.L_90:
        /*00cc*/ 	.word	0x00000000
        /*00d0*/ 	.short	0x0006
        /*00d2*/ 	.short	0x0030
        /*00d4*/ 	.byte	0x00, 0xf5, 0x21, 0x00


	//----- nvinfo : EIATTR_KPARAM_INFO
	.align		4
.L_91:
        /*00d8*/ 	.byte	0x04, 0x17
        /*00da*/ 	.short	(.L_93 - .L_92)
.L_92:
        /*00dc*/ 	.word	0x00000000
        /*00e0*/ 	.short	0x0005
        /*00e2*/ 	.short	0x0028
        /*00e4*/ 	.byte	0x00, 0xf5, 0x21, 0x00


	//----- nvinfo : EIATTR_KPARAM_INFO
	.align		4
.L_93:
        /*00e8*/ 	.byte	0x04, 0x17
        /*00ea*/ 	.short	(.L_95 - .L_94)
.L_94:
        /*00ec*/ 	.word	0x00000000
        /*00f0*/ 	.short	0x0004
        /*00f2*/ 	.short	0x0020
        /*00f4*/ 	.byte	0x00, 0xf5, 0x21, 0x00


	//----- nvinfo : EIATTR_KPARAM_INFO
	.align		4
.L_95:
        /*00f8*/ 	.byte	0x04, 0x17
        /*00fa*/ 	.short	(.L_97 - .L_96)
.L_96:
        /*00fc*/ 	.word	0x00000000
        /*0100*/ 	.short	0x0003
        /*0102*/ 	.short	0x0018
        /*0104*/ 	.byte	0x00, 0xf5, 0x21, 0x00


	//----- nvinfo : EIATTR_KPARAM_INFO
	.align		4
.L_97:
        /*0108*/ 	.byte	0x04, 0x17
        /*010a*/ 	.short	(.L_99 - .L_98)
.L_98:
        /*010c*/ 	.word	0x00000000
        /*0110*/ 	.short	0x0002
        /*0112*/ 	.short	0x0010
        /*0114*/ 	.byte	0x00, 0xf5, 0x21, 0x00


	//----- nvinfo : EIATTR_KPARAM_INFO
	.align		4
.L_99:
        /*0118*/ 	.byte	0x04, 0x17
        /*011a*/ 	.short	(.L_101 - .L_100)
.L_100:
        /*011c*/ 	.word	0x00000000
        /*0120*/ 	.short	0x0001
        /*0122*/ 	.short	0x0008
        /*0124*/ 	.byte	0x00, 0xf5, 0x21, 0x00


	//----- nvinfo : EIATTR_KPARAM_INFO
	.align		4
.L_101:
        /*0128*/ 	.byte	0x04, 0x17
        /*012a*/ 	.short	(.L_103 - .L_102)
.L_102:
        /*012c*/ 	.word	0x00000000
        /*0130*/ 	.short	0x0000
        /*0132*/ 	.short	0x0000
        /*0134*/ 	.byte	0x00, 0xf5, 0x21, 0x00


	//----- nvinfo : EIATTR_SPARSE_MMA_MASK
	.align		4
.L_103:
        /*0138*/ 	.byte	0x03, 0x50
        /*013a*/ 	.short	0x0000


	//----- nvinfo : EIATTR_MAXREG_COUNT
	.align		4
        /*013c*/ 	.byte	0x03, 0x1b
        /*013e*/ 	.short	0x00ff


	//----- nvinfo : EIATTR_MERCURY_ISA_VERSION
	.align		4
        /*0140*/ 	.byte	0x03, 0x5f
        /*0142*/ 	.short	0x0101


	//----- nvinfo : EIATTR_VRC_CTA_INIT_COUNT
	.align		4
        /*0144*/ 	.byte	0x02, 0x4a
	.zero		1
	.zero		1


	//----- nvinfo : EIATTR_EXIT_INSTR_OFFSETS
	.align		4
        /*0148*/ 	.byte	0x04, 0x1c
        /*014a*/ 	.short	(.L_105 - .L_104)


	//   ....[0]....
.L_104:
        /*014c*/ 	.word	0x00000160


	//   ....[1]....
        /*0150*/ 	.word	0x00001bf0


	//----- nvinfo : EIATTR_CBANK_PARAM_SIZE
	.align		4
.L_105:
        /*0154*/ 	.byte	0x03, 0x19
        /*0156*/ 	.short	0x008c


	//----- nvinfo : EIATTR_PARAM_CBANK
	.align		4
        /*0158*/ 	.byte	0x04, 0x0a
        /*015a*/ 	.short	(.L_107 - .L_106)
	.align		4
.L_106:
        /*015c*/ 	.word	index@(.nv.constant0._Z9hypterm_2PdS_S_S_S_S_S_S_S_S_S_S_S_dddiii)
        /*0160*/ 	.short	0x0380
        /*0162*/ 	.short	0x008c


	//----- nvinfo : EIATTR_SW_WAR
	.align		4
.L_107:
        /*0164*/ 	.byte	0x04, 0x36
        /*0166*/ 	.short	(.L_109 - .L_108)
.L_108:
        /*0168*/ 	.word	0x00000008
.L_109:


//--------------------- .nv.info._Z9hypterm_1PdS_S_S_S_S_S_S_S_S_S_S_S_dddiii --------------------------
	.section	.nv.info._Z9hypterm_1PdS_S_S_S_S_S_S_S_S_S_S_S_dddiii,"",@"SHT_CUDA_INFO"
	.sectionflags	@""
	.align	4


	//----- nvinfo : EIATTR_CUDA_API_VERSION
	.align		4
        /*0000*/ 	.byte	0x04, 0x37
        /*0002*/ 	.short	(.L_111 - .L_110)
.L_110:
        /*0004*/ 	.word	0x00000082


	//----- nvinfo : EIATTR_KPARAM_INFO
	.align		4
.L_111:
        /*0008*/ 	.byte	0x04, 0x17
        /*000a*/ 	.short	(.L_113 - .L_112)
.L_112:
        /*000c*/ 	.word	0x00000000
        /*0010*/ 	.short	0x0012
        /*0012*/ 	.short	0x0088
        /*0014*/ 	.byte	0x00, 0xf0, 0x11, 0x00


	//----- nvinfo : EIATTR_KPARAM_INFO
	.align		4
.L_113:
        /*0018*/ 	.byte	0x04, 0x17
        /*001a*/ 	.short	(.L_115 - .L_114)
.L_114:
        /*001c*/ 	.word	0x00000000
        /*0020*/ 	.short	0x0011
        /*0022*/ 	.short	0x0084
        /*0024*/ 	.byte	0x00, 0xf0, 0x11, 0x00


	//----- nvinfo : EIATTR_KPARAM_INFO
	.align		4
.L_115:
        /*0028*/ 	.byte	0x04, 0x17
        /*002a*/ 	.short	(.L_117 - .L_116)
.L_116:
        /*002c*/ 	.word	0x00000000
        /*0030*/ 	.short	0x0010
        /*0032*/ 	.short	0x0080
        /*0034*/ 	.byte	0x00, 0xf0, 0x11, 0x00


	//----- nvinfo : EIATTR_KPARAM_INFO
	.align		4
.L_117:
        /*0038*/ 	.byte	0x04, 0x17
        /*003a*/ 	.short	(.L_119 - .L_118)
.L_118:
        /*003c*/ 	.word	0x00000000
        /*0040*/ 	.short	0x000f
        /*0042*/ 	.short	0x0078
        /*0044*/ 	.byte	0x00, 0xf0, 0x21, 0x00


	//----- nvinfo : EIATTR_KPARAM_INFO
	.align		4
.L_119:
        /*0048*/ 	.byte	0x04, 0x17
        /*004a*/ 	.short	(.L_121 - .L_120)
.L_120:
        /*004c*/ 	.word	0x00000000
        /*0050*/ 	.short	0x000e
        /*0052*/ 	.short	0x0070
        /*0054*/ 	.byte	0x00, 0xf0, 0x21, 0x00


	//----- nvinfo : EIATTR_KPARAM_INFO
	.align		4
.L_121:
        /*0058*/ 	.byte	0x04, 0x17
        /*005a*/ 	.short	(.L_123 - .L_122)
.L_122:
        /*005c*/ 	.word	0x00000000
        /*0060*/ 	.short	0x000d
        /*0062*/ 	.short	0x0068
        /*0064*/ 	.byte	0x00, 0xf0, 0x21, 0x00


	//----- nvinfo : EIATTR_KPARAM_INFO
	.align		4
.L_123:
        /*0068*/ 	.byte	0x04, 0x17
        /*006a*/ 	.short	(.L_125 - .L_124)
.L_124:
        /*006c*/ 	.word	0x00000000
        /*0070*/ 	.short	0x000c
        /*0072*/ 	.short	0x0060
        /*0074*/ 	.byte	0x00, 0xf5, 0x21, 0x00


	//----- nvinfo : EIATTR_KPARAM_INFO
	.align		4
.L_125:
        /*0078*/ 	.byte	0x04, 0x17
        /*007a*/ 	.short	(.L_127 - .L_126)
.L_126:
        /*007c*/ 	.word	0x00000000
        /*0080*/ 	.short	0x000b
        /*0082*/ 	.short	0x0058
        /*0084*/ 	.byte	0x00, 0xf5, 0x21, 0x00


	//----- nvinfo : EIATTR_KPARAM_INFO
	.align		4
.L_127:
        /*0088*/ 	.byte	0x04, 0x17
        /*008a*/ 	.short	(.L_129 - .L_128)
.L_128:
        /*008c*/ 	.word	0x00000000
        /*0090*/ 	.short	0x000a
        /*0092*/ 	.short	0x0050
        /*0094*/ 	.byte	0x00, 0xf5, 0x21, 0x00


	//----- nvinfo : EIATTR_KPARAM_INFO
	.align		4
.L_129:
        /*0098*/ 	.byte	0x04, 0x17
        /*009a*/ 	.short	(.L_131 - .L_130)
.L_130:
        /*009c*/ 	.word	0x00000000
        /*00a0*/ 	.short	0x0009
        /*00a2*/ 	.short	0x0048
        /*00a4*/ 	.byte	0x00, 0xf5, 0x21, 0x00


	//----- nvinfo : EIATTR_KPARAM_INFO
	.align		4
.L_131:
        /*00a8*/ 	.byte	0x04, 0x17
        /*00aa*/ 	.short	(.L_133 - .L_132)
.L_132:
        /*00ac*/ 	.word	0x00000000
        /*00b0*/ 	.short	0x0008
        /*00b2*/ 	.short	0x0040
        /*00b4*/ 	.byte	0x00, 0xf5, 0x21, 0x00


	//----- nvinfo : EIATTR_KPARAM_INFO
	.align		4
.L_133:
        /*00b8*/ 	.byte	0x04, 0x17
        /*00ba*/ 	.short	(.L_135 - .L_134)
.L_134:
        /*00bc*/ 	.word	0x00000000
        /*00c0*/ 	.short	0x0007
        /*00c2*/ 	.short	0x0038
        /*00c4*/ 	.byte	0x00, 0xf5, 0x21, 0x00


	//----- nvinfo : EIATTR_KPARAM_INFO
	.align		4
.L_135:
        /*00c8*/ 	.byte	0x04, 0x17
        /*00ca*/ 	.short	(.L_137 - .L_136)
.L_136:
        /*00cc*/ 	.word	0x00000000
        /*00d0*/ 	.short	0x0006
        /*00d2*/ 	.short	0x0030
        /*00d4*/ 	.byte	0x00, 0xf5, 0x21, 0x00


	//----- nvinfo : EIATTR_KPARAM_INFO
	.align		4
.L_137:
        /*00d8*/ 	.byte	0x04, 0x17
        /*00da*/ 	.short	(.L_139 - .L_138)
.L_138:
        /*00dc*/ 	.word	0x00000000
        /*00e0*/ 	.short	0x0005
        /*00e2*/ 	.short	0x0028
        /*00e4*/ 	.byte	0x00, 0xf5, 0x21, 0x00


	//----- nvinfo : EIATTR_KPARAM_INFO
	.align		4
.L_139:
        /*00e8*/ 	.byte	0x04, 0x17
        /*00ea*/ 	.short	(.L_141 - .L_140)
.L_140:
        /*00ec*/ 	.word	0x00000000
        /*00f0*/ 	.short	0x0004
        /*00f2*/ 	.short	0x0020
        /*00f4*/ 	.byte	0x00, 0xf5, 0x21, 0x00


	//----- nvinfo : EIATTR_KPARAM_INFO
	.align		4
.L_141:
        /*00f8*/ 	.byte	0x04, 0x17
        /*00fa*/ 	.short	(.L_143 - .L_142)
.L_142:
        /*00fc*/ 	.word	0x00000000
        /*0100*/ 	.short	0x0003
        /*0102*/ 	.short	0x0018
        /*0104*/ 	.byte	0x00, 0xf5, 0x21, 0x00


	//----- nvinfo : EIATTR_KPARAM_INFO
	.align		4
.L_143:
        /*0108*/ 	.byte	0x04, 0x17
        /*010a*/ 	.short	(.L_145 - .L_144)
.L_144:
        /*010c*/ 	.word	0x00000000
        /*0110*/ 	.short	0x0002
        /*0112*/ 	.short	0x0010
        /*0114*/ 	.byte	0x00, 0xf5, 0x21, 0x00


	//----- nvinfo : EIATTR_KPARAM_INFO
	.align		4
.L_145:
        /*0118*/ 	.byte	0x04, 0x17
        /*011a*/ 	.short	(.L_147 - .L_146)
.L_146:
        /*011c*/ 	.word	0x00000000
        /*0120*/ 	.short	0x0001
        /*0122*/ 	.short	0x0008
        /*0124*/ 	.byte	0x00, 0xf5, 0x21, 0x00


	//----- nvinfo : EIATTR_KPARAM_INFO
	.align		4
.L_147:
        /*0128*/ 	.byte	0x04, 0x17
        /*012a*/ 	.short	(.L_149 - .L_148)
.L_148:
        /*012c*/ 	.word	0x00000000
        /*0130*/ 	.short	0x0000
        /*0132*/ 	.short	0x0000
        /*0134*/ 	.byte	0x00, 0xf5, 0x21, 0x00


	//----- nvinfo : EIATTR_SPARSE_MMA_MASK
	.align		4
.L_149:
        /*0138*/ 	.byte	0x03, 0x50
        /*013a*/ 	.short	0x0000


	//----- nvinfo : EIATTR_MAXREG_COUNT
	.align		4
        /*013c*/ 	.byte	0x03, 0x1b
        /*013e*/ 	.short	0x00ff


	//----- nvinfo : EIATTR_MERCURY_ISA_VERSION
	.align		4
        /*0140*/ 	.byte	0x03, 0x5f
        /*0142*/ 	.short	0x0101


	//----- nvinfo : EIATTR_VRC_CTA_INIT_COUNT
	.align		4
        /*0144*/ 	.byte	0x02, 0x4a
	.zero		1
	.zero		1


	//----- nvinfo : EIATTR_EXIT_INSTR_OFFSETS
	.align		4
        /*0148*/ 	.byte	0x04, 0x1c
        /*014a*/ 	.short	(.L_151 - .L_150)


	//   ....[0]....
.L_150:
        /*014c*/ 	.word	0x00000130


	//   ....[1]....
        /*0150*/ 	.word	0x000013f0


	//----- nvinfo : EIATTR_CBANK_PARAM_SIZE
	.align		4
.L_151:
        /*0154*/ 	.byte	0x03, 0x19
        /*0156*/ 	.short	0x008c


	//----- nvinfo : EIATTR_PARAM_CBANK
	.align		4
        /*0158*/ 	.byte	0x04, 0x0a
        /*015a*/ 	.short	(.L_153 - .L_152)
	.align		4
.L_152:
        /*015c*/ 	.word	index@(.nv.constant0._Z9hypterm_1PdS_S_S_S_S_S_S_S_S_S_S_S_dddiii)
        /*0160*/ 	.short	0x0380
        /*0162*/ 	.short	0x008c


	//----- nvinfo : EIATTR_SW_WAR
	.align		4
.L_153:
        /*0164*/ 	.byte	0x04, 0x36
        /*0166*/ 	.short	(.L_155 - .L_154)
.L_154:
        /*0168*/ 	.word	0x00000008
.L_155:


//--------------------- .nv.callgraph             --------------------------
	.section	.nv.callgraph,"",@"SHT_CUDA_CALLGRAPH"
	.align	4
	.sectionentsize	8
	.align		4
        /*0000*/ 	.word	0x00000000
	.align		4
        /*0004*/ 	.word	0xffffffff
	.align		4
        /*0008*/ 	.word	0x00000000
	.align		4
        /*000c*/ 	.word	0xfffffffe
	.align		4
        /*0010*/ 	.word	0x00000000
	.align		4
        /*0014*/ 	.word	0xfffffffd
	.align		4
        /*0018*/ 	.word	0x00000000
	.align		4
        /*001c*/ 	.word	0xfffffffc


//--------------------- .text._Z9hypterm_3PdS_S_S_S_S_S_S_S_S_S_S_S_dddiii --------------------------
	.section	.text._Z9hypterm_3PdS_S_S_S_S_S_S_S_S_S_S_S_dddiii,"ax",@progbits
	.align	128
        .global         _Z9hypterm_3PdS_S_S_S_S_S_S_S_S_S_S_S_dddiii
        .type           _Z9hypterm_3PdS_S_S_S_S_S_S_S_S_S_S_S_dddiii,@function
        .size           _Z9hypterm_3PdS_S_S_S_S_S_S_S_S_S_S_S_dddiii,(.L_x_3 - _Z9hypterm_3PdS_S_S_S_S_S_S_S_S_S_S_S_dddiii)
        .other          _Z9hypterm_3PdS_S_S_S_S_S_S_S_S_S_S_S_dddiii,@"STO_CUDA_ENTRY STV_DEFAULT"
_Z9hypterm_3PdS_S_S_S_S_S_S_S_S_S_S_S_dddiii:
.text._Z9hypterm_3PdS_S_S_S_S_S_S_S_S_S_S_S_dddiii:
[----:B------:R-:W-:Y:S01]  /*0000*/  LDC R1, c[0x0][0x37c] ;  /* 0x0000df00ff017b82 */ /* 0x000fe20000000800 */
[----:B------:R-:W0:Y:S01]  /*0010*/  S2R R4, SR_CTAID.Z ;  /* 0x0000000000047919 */ /* 0x000e220000002700 */
[----:B------:R-:W1:Y:S01]  /*0020*/  LDCU UR5, c[0x0][0x360] ;  /* 0x00006c00ff0577ac */ /* 0x000e620008000800 */
[----:B------:R-:W0:Y:S01]  /*0030*/  S2R R5, SR_TID.Z ;  /* 0x0000000000057919 */ /* 0x000e220000002300 */
[----:B------:R-:W2:Y:S01]  /*0040*/  LDCU UR6, c[0x0][0x364] ;  /* 0x00006c80ff0677ac */ /* 0x000ea20008000800 */
[----:B------:R-:W1:Y:S01]  /*0050*/  S2R R0, SR_CTAID.X ;  /* 0x0000000000007919 */ /* 0x000e620000002500 */
[----:B------:R-:W0:Y:S01]  /*0060*/  LDCU UR7, c[0x0][0x368] ;  /* 0x00006d00ff0777ac */ /* 0x000e220008000800 */
[----:B------:R-:W1:Y:S01]  /*0070*/  S2R R3, SR_TID.X ;  /* 0x0000000000037919 */ /* 0x000e620000002100 */
[----:B------:R-:W3:Y:S01]  /*0080*/  LDCU UR4, c[0x0][0x408] ;  /* 0x00008100ff0477ac */ /* 0x000ee20008000800 */
[----:B------:R-:W2:Y:S01]  /*0090*/  S2R R53, SR_CTAID.Y ;  /* 0x0000000000357919 */ /* 0x000ea20000002600 */
[----:B------:R-:W2:Y:S01]  /*00a0*/  S2R R2, SR_TID.Y ;  /* 0x0000000000027919 */ /* 0x000ea20000002200 */
[----:B---3--:R-:W-:Y:S01]  /*00b0*/  UIADD3 UR4, UPT, UPT, UR4, -0x5, URZ ;  /* 0xfffffffb04047890 */ /* 0x008fe2000fffe0ff */
[----:B0-----:R-:W-:-:S05]  /*00c0*/  IMAD R4, R4, UR7, R5 ;  /* 0x0000000704047c24 */ /* 0x001fca000f8e0205 */
[----:B------:R-:W-:Y:S01]  /*00d0*/  SHF.L.U32 R52, R4, 0x1, RZ ;  /* 0x0000000104347819 */ /* 0x000fe200000006ff */
[----:B-1----:R-:W-:Y:S02]  /*00e0*/  IMAD R0, R0, UR5, R3 ;  /* 0x0000000500007c24 */ /* 0x002fe4000f8e0203 */
[----:B--2---:R-:W-:-:S05]  /*00f0*/  IMAD R53, R53, UR6, R2 ;  /* 0x0000000635357c24 */ /* 0x004fca000f8e0202 */
[CCC-:B------:R-:W-:Y:S02]  /*0100*/  VIMNMX3.U32 R2, R0.reuse, R53.reuse, R52.reuse, PT ;  /* 0x000000350002720f */ /* 0x1c0fe40003800034 */
[----:B------:R-:W-:Y:S02]  /*0110*/  VIMNMX3 R3, R0, R53, R52, !PT ;  /* 0x000000350003720f */ /* 0x000fe40007800134 */
[----:B------:R-:W-:-:S04]  /*0120*/  ISETP.GE.U32.AND P0, PT, R2, 0x4, PT ;  /* 0x000000040200780c */ /* 0x000fc80003f06070 */
[----:B------:R-:W-:-:S13]  /*0130*/  ISETP.GT.OR P0, PT, R3, UR4, !P0 ;  /* 0x0000000403007c0c */ /* 0x000fda000c704670 */
[----:B------:R-:W-:Y:S05]  /*0140*/  @P0 EXIT ;  /* 0x000000000000094d */ /* 0x000fea0003800000 */
[----:B------:R-:W0:Y:S01]  /*0150*/  LDC.64 R12, c[0x0][0x3c8] ;  /* 0x0000f200ff0c7b82 */ /* 0x000e220000000a00 */
[----:B------:R-:W1:Y:S01]  /*0160*/  LDCU.64 UR4, c[0x0][0x358] ;  /* 0x00006b00ff0477ac */ /* 0x000e620008000a00 */
[C---:B------:R-:W-:Y:S02]  /*0170*/  IADD3 R7, PT, PT, R0.reuse, -0x4, RZ ;  /* 0xfffffffc00077810 */ /* 0x040fe40007ffe0ff */
[----:B------:R-:W-:-:S04]  /*0180*/  IADD3 R33, PT, PT, R0, -0x1, RZ ;  /* 0xffffffff00217810 */ /* 0x000fc80007ffe0ff */
[----:B------:R-:W2:Y:S08]  /*0190*/  LDC.64 R28, c[0x0][0x3e0] ;  /* 0x0000f800ff1c7b82 */ /* 0x000eb00000000a00 */
[----:B------:R-:W3:Y:S01]  /*01a0*/  LDC.64 R24, c[0x0][0x3c0] ;  /* 0x0000f000ff187b82 */ /* 0x000ee20000000a00 */
[----:B0-----:R-:W-:-:S04]  /*01b0*/  IMAD.WIDE.U32 R12, R52, 0xb9480, R12 ;  /* 0x000b9480340c7825 */ /* 0x001fc800078e000c */
[----:B------:R-:W-:-:S04]  /*01c0*/  IMAD.WIDE.U32 R12, R53, 0x9a0, R12 ;  /* 0x000009a0350c7825 */ /* 0x000fc800078e000c */
[----:B--2---:R-:W-:-:S04]  /*01d0*/  IMAD.WIDE.U32 R14, R52, 0xb9480, R28 ;  /* 0x000b9480340e7825 */ /* 0x004fc800078e001c */
[----:B------:R-:W-:-:S04]  /*01e0*/  IMAD.WIDE.U32 R40, R7, 0x8, R12 ;  /* 0x0000000807287825 */ /* 0x000fc800078e000c */
[----:B------:R-:W-:Y:S01]  /*01f0*/  IMAD.WIDE.U32 R36, R53, 0x9a0, R14 ;  /* 0x000009a035247825 */ /* 0x000fe200078e000e */
[----:B-1----:R-:W2:Y:S03]  /*0200*/  LDG.E.64.CONSTANT R42, desc[UR4][R40.64] ;  /* 0x00000004282a7981 */ /* 0x002ea6000c1e9b00 */
[----:B---3--:R-:W-:-:S04]  /*0210*/  IMAD.WIDE.U32 R18, R52, 0xb9480, R24 ;  /* 0x000b948034127825 */ /* 0x008fc800078e0018 */
[----:B------:R-:W-:Y:S01]  /*0220*/  IMAD.WIDE.U32 R44, R7, 0x8, R36 ;  /* 0x00000008072c7825 */ /* 0x000fe200078e0024 */
[----:B------:R-:W3:Y:S03]  /*0230*/  LDG.E.64.CONSTANT R40, desc[UR4][R40.64+0xb9480] ;  /* 0x0b94800428287981 */ /* 0x000ee6000c1e9b00 */
[----:B------:R-:W-:Y:S01]  /*0240*/  IMAD.WIDE.U32 R22, R53, 0x9a0, R18 ;  /* 0x000009a035167825 */ /* 0x000fe200078e0012 */
[----:B------:R-:W2:Y:S03]  /*0250*/  LDG.E.64.CONSTANT R30, desc[UR4][R44.64] ;  /* 0x000000042c1e7981 */ /* 0x000ea6000c1e9b00 */
[----:B------:R-:W-:-:S04]  /*0260*/  IMAD.WIDE.U32 R26, R33, 0x8, R36 ;  /* 0x00000008211a7825 */ /* 0x000fc800078e0024 */
[----:B------:R-:W-:Y:S02]  /*0270*/  IMAD.WIDE.U32 R6, R7, 0x8, R22 ;  /* 0x0000000807067825 */ /* 0x000fe400078e0016 */
[----:B------:R-:W4:Y:S02]  /*0280*/  LDG.E.64.CONSTANT R26, desc[UR4][R26.64] ;  /* 0x000000041a1a7981 */ /* 0x000f24000c1e9b00 */
[C---:B------:R-:W-:Y:S02]  /*0290*/  IMAD.WIDE.U32 R34, R33.reuse, 0x8, R12 ;  /* 0x0000000821227825 */ /* 0x040fe400078e000c */
[----:B------:R-:W5:Y:S02]  /*02a0*/  LDG.E.64.CONSTANT R38, desc[UR4][R6.64] ;  /* 0x0000000406267981 */ /* 0x000f64000c1e9b00 */
[----:B------:R-:W-:Y:S02]  /*02b0*/  IMAD.WIDE.U32 R32, R33, 0x8, R22 ;  /* 0x0000000821207825 */ /* 0x000fe400078e0016 */
[----:B------:R-:W4:Y:S04]  /*02c0*/  LDG.E.64.CONSTANT R10, desc[UR4][R34.64] ;  /* 0x00000004220a7981 */ /* 0x000f28000c1e9b00 */
[----:B------:R-:W3:Y:S01]  /*02d0*/  LDG.E.64.CONSTANT R32, desc[UR4][R32.64] ;  /* 0x0000000420207981 */ /* 0x000ee2000c1e9b00 */
[----:B------:R-:W-:-:S03]  /*02e0*/  IMAD.WIDE.U32 R8, R0, 0x8, R12 ;  /* 0x0000000800087825 */ /* 0x000fc600078e000c */
[----:B------:R-:W3:Y:S01]  /*02f0*/  LDG.E.64.CONSTANT R44, desc[UR4][R44.64+0xb9480] ;  /* 0x0b9480042c2c7981 */ /* 0x000ee2000c1e9b00 */
[----:B------:R-:W-:-:S03]  /*0300*/  IMAD.WIDE.U32 R2, R0, 0x8, R22 ;  /* 0x0000000800027825 */ /* 0x000fc600078e0016 */
[----:B------:R-:W3:Y:S01]  /*0310*/  LDG.E.64.CONSTANT R20, desc[UR4][R8.64+0x8] ;  /* 0x0000080408147981 */ /* 0x000ee2000c1e9b00 */
[----:B------:R-:W-:-:S03]  /*0320*/  IMAD.WIDE.U32 R4, R0, 0x8, R36 ;  /* 0x0000000800047825 */ /* 0x000fc600078e0024 */
[----:B------:R-:W3:Y:S04]  /*0330*/  LDG.E.64.CONSTANT R16, desc[UR4][R2.64+0x8] ;  /* 0x0000080402107981 */ /* 0x000ee8000c1e9b00 */
[----:B------:R-:W3:Y:S04]  /*0340*/  LDG.E.64.CONSTANT R6, desc[UR4][R6.64+0xb9480] ;  /* 0x0b94800406067981 */ /* 0x000ee8000c1e9b00 */
[----:B------:R-:W3:Y:S01]  /*0350*/  LDG.E.64.CONSTANT R34, desc[UR4][R34.64+0xb9480] ;  /* 0x0b94800422227981 */ /* 0x000ee2000c1e9b00 */
[----:B--2---:R-:W-:-:S03]  /*0360*/  DMUL R46, R42, R30 ;  /* 0x0000001e2a2e7228 */ /* 0x004fc60000000000 */
[----:B------:R-:W2:Y:S05]  /*0370*/  LDG.E.64.CONSTANT R30, desc[UR4][R4.64+0x8] ;  /* 0x00000804041e7981 */ /* 0x000eaa000c1e9b00 */
[----:B-----5:R-:W-:Y:S01]  /*0380*/  DFMA R38, -R38, R42, -R46 ;  /* 0x0000002a2626722b */ /* 0x020fe2000000092e */
[----:B------:R-:W5:Y:S01]  /*0390*/  LDG.E.64.CONSTANT R42, desc[UR4][R2.64+0x20] ;  /* 0x00002004022a7981 */ /* 0x000f62000c1e9b00 */
[----:B----4-:R-:W-:-:S03]  /*03a0*/  DMUL R46, R10, R26 ;  /* 0x0000001a0a2e7228 */ /* 0x010fc60000000000 */
[----:B------:R-:W5:Y:S05]  /*03b0*/  LDG.E.64.CONSTANT R26, desc[UR4][R8.64+0x20] ;  /* 0x00002004081a7981 */ /* 0x000f6a000c1e9b00 */
[----:B---3--:R-:W-:Y:S01]  /*03c0*/  DFMA R32, -R32, R10, -R46 ;  /* 0x0000000a2020722b */ /* 0x008fe2000000092e */
[----:B------:R-:W3:Y:S01]  /*03d0*/  LDG.E.64.CONSTANT R10, desc[UR4][R4.64+0x20] ;  /* 0x00002004040a7981 */ /* 0x000ee2000c1e9b00 */
[----:B------:R-:W-:-:S06]  /*03e0*/  IADD3 R47, PT, PT, R0, -0x2, RZ ;  /* 0xfffffffe002f7810 */ /* 0x000fcc0007ffe0ff */
[----:B------:R-:W-:Y:S01]  /*03f0*/  DFMA R16, R16, R20, R32 ;  /* 0x000000141010722b */ /* 0x000fe20000000020 */
[----:B------:R-:W-:-:S04]  /*0400*/  IMAD.WIDE.U32 R32, R47, 0x8, R36 ;  /* 0x000000082f207825 */ /* 0x000fc800078e0024 */
[----:B------:R-:W-:-:S05]  /*0410*/  IMAD.WIDE.U32 R22, R47, 0x8, R22 ;  /* 0x000000082f167825 */ /* 0x000fca00078e0016 */
[----:B------:R-:W4:Y:S01]  /*0420*/  LDG.E.64.CONSTANT R48, desc[UR4][R22.64] ;  /* 0x0000000416307981 */ /* 0x000f22000c1e9b00 */
[----:B------:R-:W-:Y:S02]  /*0430*/  DMUL R44, R40, R44 ;  /* 0x0000002c282c7228 */ /* 0x000fe40000000000 */
[----:B--2---:R-:W-:Y:S01]  /*0440*/  DFMA R20, R20, R30, R16 ;  /* 0x0000001e1414722b */ /* 0x004fe20000000010 */
[----:B------:R-:W2:Y:S01]  /*0450*/  LDG.E.64.CONSTANT R22, desc[UR4][R22.64+0xb9480] ;  /* 0x0b94800416167981 */ /* 0x000ea2000c1e9b00 */
[----:B------:R-:W-:-:S03]  /*0460*/  IMAD.WIDE.U32 R30, R47, 0x8, R12 ;  /* 0x000000082f1e7825 */ /* 0x000fc600078e000c */
[----:B------:R-:W4:Y:S04]  /*0470*/  LDG.E.64.CONSTANT R46, desc[UR4][R32.64] ;  /* 0x00000004202e7981 */ /* 0x000f28000c1e9b00 */
[----:B------:R-:W4:Y:S01]  /*0480*/  LDG.E.64.CONSTANT R16, desc[UR4][R30.64] ;  /* 0x000000041e107981 */ /* 0x000f22000c1e9b00 */
[----:B-----5:R-:W-:-:S03]  /*0490*/  DFMA R38, R42, R26, R38 ;  /* 0x0000001a2a26722b */ /* 0x020fc60000000026 */
[----:B------:R-:W5:Y:S04]  /*04a0*/  LDG.E.64.CONSTANT R32, desc[UR4][R32.64+0xb9480] ;  /* 0x0b94800420207981 */ /* 0x000f68000c1e9b00 */
[----:B------:R-:W2:Y:S01]  /*04b0*/  LDG.E.64.CONSTANT R42, desc[UR4][R2.64+0x10] ;  /* 0x00001004022a7981 */ /* 0x000ea2000c1e9b00 */
[----:B---3--:R-:W-:-:S03]  /*04c0*/  DFMA R26, R26, R10, R38 ;  /* 0x0000000a1a1a722b */ /* 0x008fc60000000026 */
[----:B------:R-:W5:Y:S04]  /*04d0*/  LDG.E.64.CONSTANT R30, desc[UR4][R30.64+0xb9480] ;  /* 0x0b9480041e1e7981 */ /* 0x000f68000c1e9b00 */
[----:B------:R-:W2:Y:S04]  /*04e0*/  LDG.E.64.CONSTANT R10, desc[UR4][R8.64+0x10] ;  /* 0x00001004080a7981 */ /* 0x000ea8000c1e9b00 */
[----:B------:R-:W3:Y:S01]  /*04f0*/  LDG.E.64.CONSTANT R38, desc[UR4][R4.64+0x10] ;  /* 0x0000100404267981 */ /* 0x000ee2000c1e9b00 */
[----:B----4-:R-:W-:-:S08]  /*0500*/  DMUL R46, R16, R46 ;  /* 0x0000002e102e7228 */ /* 0x010fd00000000000 */
[----:B------:R-:W-:Y:S01]  /*0510*/  DFMA R46, -R48, R16, -R46 ;  /* 0x00000010302e722b */ /* 0x000fe2000000092e */
[----:B------:R-:W-:Y:S01]  /*0520*/  IADD3 R16, PT, PT, R0, -0x3, RZ ;  /* 0xfffffffd00107810 */ /* 0x000fe20007ffe0ff */
[----:B------:R-:W4:Y:S06]  /*0530*/  LDG.E.64.CONSTANT R48, desc[UR4][R8.64+0x18] ;  /* 0x0000180408307981 */ /* 0x000f2c000c1e9b00 */
[----:B--2---:R-:W-:Y:S01]  /*0540*/  DFMA R42, R42, R10, R46 ;  /* 0x0000000a2a2a722b */ /* 0x004fe2000000002e */
[----:B------:R-:W-:-:S04]  /*0550*/  IMAD.WIDE.U32 R12, R16, 0x8, R12 ;  /* 0x00000008100c7825 */ /* 0x000fc800078e000c */
[----:B------:R-:W-:-:S04]  /*0560*/  IMAD.WIDE.U32 R36, R16, 0x8, R36 ;  /* 0x0000000810247825 */ /* 0x000fc800078e0024 */
[----:B------:R-:W-:Y:S01]  /*0570*/  IMAD.WIDE.U32 R46, R53, 0x9a0, R18 ;  /* 0x000009a0352e7825 */ /* 0x000fe200078e0012 */
[----:B---3--:R-:W-:Y:S01]  /*0580*/  DFMA R10, R10, R38, R42 ;  /* 0x000000260a0a722b */ /* 0x008fe2000000002a */
[----:B------:R-:W2:Y:S04]  /*0590*/  LDG.E.64.CONSTANT R42, desc[UR4][R12.64] ;  /* 0x000000040c2a7981 */ /* 0x000ea8000c1e9b00 */
[----:B------:R-:W2:Y:S01]  /*05a0*/  LDG.E.64.CONSTANT R38, desc[UR4][R36.64] ;  /* 0x0000000424267981 */ /* 0x000ea2000c1e9b00 */
[----:B------:R-:W-:-:S03]  /*05b0*/  IMAD.WIDE.U32 R16, R16, 0x8, R46 ;  /* 0x0000000810107825 */ /* 0x000fc600078e002e */
[----:B------:R-:W4:Y:S04]  /*05c0*/  LDG.E.64.CONSTANT R46, desc[UR4][R2.64+0x18] ;  /* 0x00001804022e7981 */ /* 0x000f28000c1e9b00 */
[----:B------:R-:W3:Y:S01]  /*05d0*/  LDG.E.64.CONSTANT R50, desc[UR4][R16.64] ;  /* 0x0000000410327981 */ /* 0x000ee2000c1e9b00 */
[----:B------:R-:W-:-:S03]  /*05e0*/  DFMA R44, -R6, R40, -R44 ;  /* 0x00000028062c722b */ /* 0x000fc6000000092c */
[----:B------:R-:W5:Y:S04]  /*05f0*/  LDG.E.64.CONSTANT R40, desc[UR4][R4.64+0xb94a0] ;  /* 0x0b94a00404287981 */ /* 0x000f68000c1e9b00 */
[----:B------:R-:W5:Y:S04]  /*0600*/  LDG.E.64.CONSTANT R12, desc[UR4][R12.64+0xb9480] ;  /* 0x0b9480040c0c7981 */ /* 0x000f68000c1e9b00 */
[----:B------:R-:W5:Y:S04]  /*0610*/  LDG.E.64.CONSTANT R36, desc[UR4][R36.64+0xb9480] ;  /* 0x0b94800424247981 */ /* 0x000f68000c1e9b00 */
[----:B------:R-:W5:Y:S01]  /*0620*/  LDG.E.64.CONSTANT R16, desc[UR4][R16.64+0xb9480] ;  /* 0x0b94800410107981 */ /* 0x000f62000c1e9b00 */
[----:B--2---:R-:W-:-:S08]  /*0630*/  DMUL R38, R42, R38 ;  /* 0x000000262a267228 */ /* 0x004fd00000000000 */
[----:B---3--:R-:W-:Y:S01]  /*0640*/  DFMA R38, -R50, R42, -R38 ;  /* 0x0000002a3226722b */ /* 0x008fe20000000926 */
[----:B------:R-:W2:Y:S04]  /*0650*/  LDG.E.64.CONSTANT R42, desc[UR4][R4.64+0x18] ;  /* 0x00001804042a7981 */ /* 0x000ea8000c1e9b00 */
[----:B------:R-:W3:Y:S03]  /*0660*/  LDG.E.64.CONSTANT R50, desc[UR4][R8.64+0xb94a0] ;  /* 0x0b94a00408327981 */ /* 0x000ee6000c1e9b00 */
[----:B----4-:R-:W-:Y:S02]  /*0670*/  DFMA R46, R46, R48, R38 ;  /* 0x000000302e2e722b */ /* 0x010fe40000000026 */
[----:B------:R-:W3:Y:S06]  /*0680*/  LDG.E.64.CONSTANT R38, desc[UR4][R2.64+0xb94a0] ;  /* 0x0b94a00402267981 */ /* 0x000eec000c1e9b00 */
[----:B--2---:R-:W-:-:S02]  /*0690*/  DFMA R6, R48, R42, R46 ;  /* 0x0000002a3006722b */ /* 0x004fc4000000002e */
[----:B---3--:R-:W-:Y:S01]  /*06a0*/  DFMA R42, R38, R50, R44 ;  /* 0x00000032262a722b */ /* 0x008fe2000000002c */
[----:B------:R-:W-:Y:S01]  /*06b0*/  IMAD.WIDE.U32 R38, R53, 0x9a0, R14 ;  /* 0x000009a035267825 */ /* 0x000fe200078e000e */
[----:B------:R-:W-:-:S05]  /*06c0*/  IADD3 R44, PT, PT, R0, -0x1, RZ ;  /* 0xffffffff002c7810 */ /* 0x000fca0007ffe0ff */
[----:B------:R-:W-:-:S06]  /*06d0*/  IMAD.WIDE.U32 R38, R44, 0x8, R38 ;  /* 0x000000082c267825 */ /* 0x000fcc00078e0026 */
[----:B------:R-:W2:Y:S01]  /*06e0*/  LDG.E.64.CONSTANT R38, desc[UR4][R38.64+0xb9480] ;  /* 0x0b94800426267981 */ /* 0x000ea2000c1e9b00 */
[----:B-----5:R-:W-:Y:S01]  /*06f0*/  DFMA R50, R50, R40, R42 ;  /* 0x000000283232722b */ /* 0x020fe2000000002a */
[----:B------:R-:W-:Y:S02]  /*0700*/  IMAD.WIDE.U32 R46, R53, 0x9a0, R18 ;  /* 0x000009a0352e7825 */ /* 0x000fe400078e0012 */
[----:B------:R-:W3:Y:S04]  /*0710*/  LDG.E.64.CONSTANT R42, desc[UR4][R8.64+0xb9498] ;  /* 0x0b949804082a7981 */ /* 0x000ee8000c1e9b00 */
[----:B------:R-:W3:Y:S01]  /*0720*/  LDG.E.64.CONSTANT R40, desc[UR4][R2.64+0xb9498] ;  /* 0x0b94980402287981 */ /* 0x000ee2000c1e9b00 */
[----:B------:R-:W-:Y:S01]  /*0730*/  IMAD.WIDE.U32 R46, R44, 0x8, R46 ;  /* 0x000000082c2e7825 */ /* 0x000fe200078e002e */
[----:B------:R-:W-:-:S02]  /*0740*/  DMUL R44, R12, R36 ;  /* 0x000000240c2c7228 */ /* 0x000fc40000000000 */
[----:B------:R-:W4:Y:S04]  /*0750*/  LDG.E.64.CONSTANT R36, desc[UR4][R4.64+0xb9488] ;  /* 0x0b94880404247981 */ /* 0x000f28000c1e9b00 */
[----:B------:R-:W5:Y:S02]  /*0760*/  LDG.E.64.CONSTANT R46, desc[UR4][R46.64+0xb9480] ;  /* 0x0b9480042e2e7981 */ /* 0x000f64000c1e9b00 */
[----:B------:R-:W-:Y:S02]  /*0770*/  DFMA R44, -R16, R12, -R44 ;  /* 0x0000000c102c722b */ /* 0x000fe4000000092c */
[----:B------:R-:W4:Y:S04]  /*0780*/  LDG.E.64.CONSTANT R12, desc[UR4][R8.64+0xb9488] ;  /* 0x0b948804080c7981 */ /* 0x000f28000c1e9b00 */
[----:B------:R-:W4:Y:S04]  /*0790*/  LDG.E.64.CONSTANT R16, desc[UR4][R4.64+0xb9498] ;  /* 0x0b94980404107981 */ /* 0x000f28000c1e9b00 */
[----:B------:R-:W4:Y:S01]  /*07a0*/  LDG.E.64.CONSTANT R8, desc[UR4][R8.64+0xb9490] ;  /* 0x0b94900408087981 */ /* 0x000f22000c1e9b00 */
[----:B--2---:R-:W-:-:S03]  /*07b0*/  DMUL R48, R34, R38 ;  /* 0x0000002622307228 */ /* 0x004fc60000000000 */
[----:B------:R-:W2:Y:S01]  /*07c0*/  LDG.E.64.CONSTANT R38, desc[UR4][R2.64+0xb9488] ;  /* 0x0b94880402267981 */ /* 0x000ea2000c1e9b00 */
[----:B---3--:R-:W-:Y:S01]  /*07d0*/  DFMA R44, R40, R42, R44 ;  /* 0x0000002a282c722b */ /* 0x008fe2000000002c */
[----:B------:R-:W0:Y:S03]  /*07e0*/  LDC.64 R40, c[0x0][0x3d0] ;  /* 0x0000f400ff287b82 */ /* 0x000e260000000a00 */
[----:B-----5:R-:W-:-:S04]  /*07f0*/  DFMA R34, -R46, R34, -R48 ;  /* 0x000000222e22722b */ /* 0x020fc80000000930 */
[----:B----4-:R-:W-:Y:S01]  /*0800*/  DFMA R46, R42, R16, R44 ;  /* 0x000000102a2e722b */ /* 0x010fe2000000002c */
[----:B------:R-:W3:Y:S01]  /*0810*/  LDG.E.64.CONSTANT R42, desc[UR4][R2.64+0xb9490] ;  /* 0x0b949004022a7981 */ /* 0x000ee2000c1e9b00 */
[----:B0-----:R-:W-:Y:S02]  /*0820*/  IMAD.WIDE.U32 R16, R52, 0xb9480, R40 ;  /* 0x000b948034107825 */ /* 0x001fe400078e0028 */
[----:B--2---:R-:W-:Y:S01]  /*0830*/  DFMA R38, R38, R12, R34 ;  /* 0x0000000c2626722b */ /* 0x004fe20000000022 */
[----:B------:R-:W-:-:S07]  /*0840*/  IADD3 R35, PT, PT, R53, -0x1, RZ ;  /* 0xffffffff35237810 */ /* 0x000fce0007ffe0ff */
[----:B------:R-:W-:Y:S01]  /*0850*/  DFMA R12, R12, R36, R38 ;  /* 0x000000240c0c722b */ /* 0x000fe20000000026 */
[----:B------:R-:W-:-:S04]  /*0860*/  IMAD.WIDE.U32 R40, R35, 0x9a0, R16 ;  /* 0x000009a023287825 */ /* 0x000fc800078e0010 */
[----:B------:R-:W-:-:S04]  /*0870*/  IMAD.WIDE.U32 R38, R35, 0x9a0, R14 ;  /* 0x000009a023267825 */ /* 0x000fc800078e000e */
[----:B------:R-:W-:-:S04]  /*0880*/  IMAD.WIDE.U32 R40, R0, 0x8, R40 ;  /* 0x0000000800287825 */ /* 0x000fc800078e0028 */
[----:B------:R-:W-:-:S04]  /*0890*/  IMAD.WIDE.U32 R38, R0, 0x8, R38 ;  /* 0x0000000800267825 */ /* 0x000fc800078e0026 */
[----:B------:R-:W-:Y:S02]  /*08a0*/  IMAD.WIDE.U32 R36, R35, 0x9a0, R18 ;  /* 0x000009a023247825 */ /* 0x000fe400078e0012 */
[----:B------:R-:W2:Y:S04]  /*08b0*/  LDG.E.64.CONSTANT R38, desc[UR4][R38.64] ;  /* 0x0000000426267981 */ /* 0x000ea8000c1e9b00 */
[----:B------:R-:W2:Y:S01]  /*08c0*/  LDG.E.64.CONSTANT R34, desc[UR4][R40.64] ;  /* 0x0000000428227981 */ /* 0x000ea2000c1e9b00 */
[----:B------:R-:W-:-:S05]  /*08d0*/  IMAD.WIDE.U32 R44, R0, 0x8, R36 ;  /* 0x00000008002c7825 */ /* 0x000fca00078e0024 */
[----:B------:R-:W4:Y:S01]  /*08e0*/  LDG.E.64.CONSTANT R36, desc[UR4][R44.64] ;  /* 0x000000042c247981 */ /* 0x000f22000c1e9b00 */
[----:B------:R-:W-:Y:S01]  /*08f0*/  DMUL R32, R30, R32 ;  /* 0x000000201e207228 */ /* 0x000fe20000000000 */
[----:B------:R-:W-:Y:S01]  /*0900*/  IMAD.WIDE.U32 R48, R53, 0x9a0, R16 ;  /* 0x000009a035307825 */ /* 0x000fe200078e0010 */
[----:B------:R-:W-:Y:S01]  /*0910*/  UMOV UR6, 0x3126e979 ;  /* 0x3126e97900067882 */ /* 0x000fe20000000000 */
[----:B------:R-:W-:Y:S01]  /*0920*/  UMOV UR7, 0x3f6cac08 ;  /* 0x3f6cac0800077882 */ /* 0x000fe20000000000 */
[----:B------:R-:W-:Y:S01]  /*0930*/  UMOV UR10, 0x3126e979 ;  /* 0x3126e979000a7882 */ /* 0x000fe20000000000 */
[----:B------:R-:W-:Y:S01]  /*0940*/  UMOV UR11, 0x3f6cac08 ;  /* 0x3f6cac08000b7882 */ /* 0x000fe20000000000 */
[----:B------:R-:W-:Y:S01]  /*0950*/  UMOV UR8, 0x6a7ef9db ;  /* 0x6a7ef9db00087882 */ /* 0x000fe20000000000 */
[----:B------:R-:W-:Y:S01]  /*0960*/  UMOV UR9, 0x3fa374bc ;  /* 0x3fa374bc00097882 */ /* 0x000fe20000000000 */
[----:B------:R-:W-:Y:S01]  /*0970*/  DFMA R30, -R22, R30, -R32 ;  /* 0x0000001e161e722b */ /* 0x000fe20000000920 */
[----:B------:R-:W-:Y:S01]  /*0980*/  IMAD.WIDE.U32 R48, R0, 0x8, R48 ;  /* 0x0000000800307825 */ /* 0x000fe200078e0030 */
[----:B------:R-:W-:Y:S01]  /*0990*/  UMOV UR12, 0x9999999a ;  /* 0x9999999a000c7882 */ /* 0x000fe20000000000 */
[----:B------:R-:W-:Y:S01]  /*09a0*/  UMOV UR13, 0x3fe99999 ;  /* 0x3fe99999000d7882 */ /* 0x000fe20000000000 */
[----:B------:R-:W5:Y:S04]  /*09b0*/  LDG.E.64.CONSTANT R40, desc[UR4][R40.64+0xb9480] ;  /* 0x0b94800428287981 */ /* 0x000f68000c1e9b00 */
[----:B------:R-:W5:Y:S01]  /*09c0*/  LDG.E.64.CONSTANT R22, desc[UR4][R48.64+0x9a0] ;  /* 0x0009a00430167981 */ /* 0x000f62000c1e9b00 */
[----:B---3--:R-:W-:-:S03]  /*09d0*/  DFMA R42, R42, R8, R30 ;  /* 0x000000082a2a722b */ /* 0x008fc6000000001e */
[----:B------:R-:W3:Y:S01]  /*09e0*/  LDG.E.64.CONSTANT R30, desc[UR4][R4.64+0x9a0] ;  /* 0x0009a004041e7981 */ /* 0x000ee2000c1e9b00 */
[----:B--2---:R-:W-:-:S08]  /*09f0*/  DMUL R32, R34, R38 ;  /* 0x0000002622207228 */ /* 0x004fd00000000000 */
[----:B----4-:R-:W-:Y:S02]  /*0a00*/  DFMA R36, -R36, R34, -R32 ;  /* 0x000000222424722b */ /* 0x010fe40000000920 */
[----:B------:R-:W5:Y:S04]  /*0a10*/  LDG.E.64.CONSTANT R32, desc[UR4][R2.64+0x9a0] ;  /* 0x0009a00402207981 */ /* 0x000f68000c1e9b00 */
[----:B------:R-:W2:Y:S01]  /*0a20*/  LDG.E.64.CONSTANT R34, desc[UR4][R4.64+0xb9490] ;  /* 0x0b94900404227981 */ /* 0x000ea2000c1e9b00 */
[----:B------:R-:W-:Y:S01]  /*0a30*/  IADD3 R39, PT, PT, R53, -0x4, RZ ;  /* 0xfffffffc35277810 */ /* 0x000fe20007ffe0ff */
[----:B------:R-:W-:Y:S01]  /*0a40*/  DMUL R26, R26, -UR6 ;  /* 0x800000061a1a7c28 */ /* 0x000fe20008000000 */
[----:B------:R-:W-:Y:S01]  /*0a50*/  UMOV UR6, 0x9999999a ;  /* 0x9999999a00067882 */ /* 0x000fe20000000000 */
[----:B------:R-:W-:Y:S01]  /*0a60*/  UMOV UR7, 0x3fe99999 ;  /* 0x3fe9999900077882 */ /* 0x000fe20000000000 */
[----:B-----5:R-:W-:Y:S01]  /*0a70*/  DFMA R32, R32, R22, R36 ;  /* 0x000000162020722b */ /* 0x020fe20000000024 */
[----:B------:R-:W-:-:S07]  /*0a80*/  IMAD.WIDE.U32 R36, R39, 0x9a0, R16 ;  /* 0x000009a027247825 */ /* 0x000fce00078e0010 */
[----:B---3--:R-:W-:Y:S01]  /*0a90*/  DFMA R22, R22, R30, R32 ;  /* 0x0000001e1616722b */ /* 0x008fe20000000020 */
[----:B------:R-:W-:-:S04]  /*0aa0*/  IMAD.WIDE.U32 R30, R39, 0x9a0, R14 ;  /* 0x000009a0271e7825 */ /* 0x000fc800078e000e */
[----:B------:R-:W-:-:S04]  /*0ab0*/  IMAD.WIDE.U32 R36, R0, 0x8, R36 ;  /* 0x0000000800247825 */ /* 0x000fc800078e0024 */
[C---:B------:R-:W-:Y:S01]  /*0ac0*/  IMAD.WIDE.U32 R30, R0.reuse, 0x8, R30 ;  /* 0x00000008001e7825 */ /* 0x040fe200078e001e */
[----:B------:R-:W-:Y:S01]  /*0ad0*/  DFMA R32, R20, UR6, R26 ;  /* 0x0000000614207c2b */ /* 0x000fe2000800001a */
[----:B------:R-:W3:Y:S02]  /*0ae0*/  LDG.E.64.CONSTANT R20, desc[UR4][R36.64] ;  /* 0x0000000424147981 */ /* 0x000ee4000c1e9b00 */
[----:B------:R-:W-:Y:S02]  /*0af0*/  IMAD.WIDE.U32 R38, R39, 0x9a0, R18 ;  /* 0x000009a027267825 */ /* 0x000fe400078e0012 */
[----:B------:R-:W3:Y:S02]  /*0b00*/  LDG.E.64.CONSTANT R44, desc[UR4][R30.64] ;  /* 0x000000041e2c7981 */ /* 0x000ee4000c1e9b00 */
[----:B------:R-:W-:Y:S01]  /*0b10*/  IMAD.WIDE.U32 R38, R0, 0x8, R38 ;  /* 0x0000000800267825 */ /* 0x000fe200078e0026 */
[----:B------:R-:W-:Y:S01]  /*0b20*/  UMOV UR7, 0x3fc99999 ;  /* 0x3fc9999900077882 */ /* 0x000fe20000000000 */
[----:B--2---:R-:W-:Y:S01]  /*0b30*/  DFMA R8, R8, R34, R42 ;  /* 0x000000220808722b */ /* 0x004fe2000000002a */
[----:B------:R-:W2:Y:S04]  /*0b40*/  LDG.E.64.CONSTANT R36, desc[UR4][R36.64+0xb9480] ;  /* 0x0b94800424247981 */ /* 0x000ea8000c1e9b00 */
[----:B------:R-:W4:Y:S01]  /*0b50*/  LDG.E.64.CONSTANT R26, desc[UR4][R38.64] ;  /* 0x00000004261a7981 */ /* 0x000f22000c1e9b00 */
[----:B------:R-:W-:-:S03]  /*0b60*/  DFMA R10, R10, -UR6, R32 ;  /* 0x800000060a0a7c2b */ /* 0x000fc60008000020 */
[----:B------:R-:W5:Y:S04]  /*0b70*/  LDG.E.64.CONSTANT R32, desc[UR4][R2.64+0x2680] ;  /* 0x0026800402207981 */ /* 0x000f68000c1e9b00 */
[----:B------:R-:W5:Y:S04]  /*0b80*/  LDG.E.64.CONSTANT R34, desc[UR4][R48.64+0x2680] ;  /* 0x0026800430227981 */ /* 0x000f68000c1e9b00 */
[----:B------:R-:W2:Y:S01]  /*0b90*/  LDG.E.64.CONSTANT R42, desc[UR4][R4.64+0x2680] ;  /* 0x00268004042a7981 */ /* 0x000ea2000c1e9b00 */
[----:B------:R-:W-:Y:S02]  /*0ba0*/  DMUL R50, R50, -UR10 ;  /* 0x8000000a32327c28 */ /* 0x000fe40008000000 */
[----:B------:R-:W-:Y:S01]  /*0bb0*/  DFMA R6, R6, UR8, R10 ;  /* 0x0000000806067c2b */ /* 0x000fe2000800000a */
[----:B------:R-:W2:Y:S04]  /*0bc0*/  LDG.E.64.CONSTANT R30, desc[UR4][R30.64+0xb9480] ;  /* 0x0b9480041e1e7981 */ /* 0x000ea8000c1e9b00 */
[----:B------:R-:W2:Y:S01]  /*0bd0*/  LDG.E.64.CONSTANT R38, desc[UR4][R38.64+0xb9480] ;  /* 0x0b94800426267981 */ /* 0x000ea2000c1e9b00 */
[----:B------:R-:W-:-:S03]  /*0be0*/  DFMA R46, R46, UR8, R50 ;  /* 0x000000082e2e7c2b */ /* 0x000fc60008000032 */
[----:B------:R-:W2:Y:S05]  /*0bf0*/  LDG.E.64.CONSTANT R50, desc[UR4][R48.64+0x1340] ;  /* 0x0013400430327981 */ /* 0x000eaa000c1e9b00 */
[----:B------:R-:W-:Y:S02]  /*0c00*/  DFMA R12, R12, UR12, R46 ;  /* 0x0000000c0c0c7c2b */ /* 0x000fe4000800002e */
[----:B---3--:R-:W-:-:S08]  /*0c10*/  DMUL R44, R20, R44 ;  /* 0x0000002c142c7228 */ /* 0x008fd00000000000 */
[----:B----4-:R-:W-:-:S08]  /*0c20*/  DFMA R26, -R26, R20, -R44 ;  /* 0x000000141a1a722b */ /* 0x010fd0000000092c */
[----:B-----5:R-:W-:Y:S01]  /*0c30*/  DFMA R20, R32, R34, R26 ;  /* 0x000000222014722b */ /* 0x020fe2000000001a */
[----:B------:R-:W-:-:S05]  /*0c40*/  IADD3 R27, PT, PT, R53, -0x2, RZ ;  /* 0xfffffffe351b7810 */ /* 0x000fca0007ffe0ff */
[----:B------:R-:W-:-:S04]  /*0c50*/  IMAD.WIDE.U32 R32, R27, 0x9a0, R14 ;  /* 0x000009a01b207825 */ /* 0x000fc800078e000e */
[----:B------:R-:W-:-:S04]  /*0c60*/  IMAD.WIDE.U32 R44, R27, 0x9a0, R16 ;  /* 0x000009a01b2c7825 */ /* 0x000fc800078e0010 */
[----:B------:R-:W-:-:S04]  /*0c70*/  IMAD.WIDE.U32 R32, R0, 0x8, R32 ;  /* 0x0000000800207825 */ /* 0x000fc800078e0020 */
[C---:B------:R-:W-:Y:S01]  /*0c80*/  IMAD.WIDE.U32 R44, R0.reuse, 0x8, R44 ;  /* 0x00000008002c7825 */ /* 0x040fe200078e002c */
[----:B--2---:R-:W-:Y:S01]  /*0c90*/  DFMA R20, R34, R42, R20 ;  /* 0x0000002a2214722b */ /* 0x004fe20000000014 */
[----:B------:R-:W2:Y:S02]  /*0ca0*/  LDG.E.64.CONSTANT R42, desc[UR4][R32.64] ;  /* 0x00000004202a7981 */ /* 0x000ea4000c1e9b00 */
[----:B------:R-:W-:Y:S02]  /*0cb0*/  IMAD.WIDE.U32 R10, R27, 0x9a0, R18 ;  /* 0x000009a01b0a7825 */ /* 0x000fe400078e0012 */
[----:B------:R-:W2:Y:S02]  /*0cc0*/  LDG.E.64.CONSTANT R26, desc[UR4][R44.64] ;  /* 0x000000042c1a7981 */ /* 0x000ea4000c1e9b00 */
[----:B------:R-:W-:Y:S02]  /*0cd0*/  IMAD.WIDE.U32 R46, R0, 0x8, R10 ;  /* 0x00000008002e7825 */ /* 0x000fe400078e000a */
[----:B------:R-:W3:Y:S04]  /*0ce0*/  LDG.E.64.CONSTANT R10, desc[UR4][R2.64+0x1340] ;  /* 0x00134004020a7981 */ /* 0x000ee8000c1e9b00 */
[----:B------:R-:W4:Y:S01]  /*0cf0*/  LDG.E.64.CONSTANT R34, desc[UR4][R46.64] ;  /* 0x000000042e227981 */ /* 0x000f22000c1e9b00 */
[----:B------:R-:W-:-:S03]  /*0d00*/  DFMA R8, R8, -UR6, R12 ;  /* 0x8000000608087c2b */ /* 0x000fc6000800000c */
[----:B------:R-:W5:Y:S04]  /*0d10*/  LDG.E.64.CONSTANT R32, desc[UR4][R32.64+0xb9480] ;  /* 0x0b94800420207981 */ /* 0x000f68000c1e9b00 */
[----:B------:R-:W5:Y:S04]  /*0d20*/  LDG.E.64.CONSTANT R44, desc[UR4][R44.64+0xb9480] ;  /* 0x0b9480042c2c7981 */ /* 0x000f68000c1e9b00 */
[----:B------:R-:W5:Y:S01]  /*0d30*/  LDG.E.64.CONSTANT R46, desc[UR4][R46.64+0xb9480] ;  /* 0x0b9480042e2e7981 */ /* 0x000f62000c1e9b00 */
[----:B--2---:R-:W-:-:S08]  /*0d40*/  DMUL R42, R26, R42 ;  /* 0x0000002a1a2a7228 */ /* 0x004fd00000000000 */
[----:B----4-:R-:W-:Y:S01]  /*0d50*/  DFMA R42, -R34, R26, -R42 ;  /* 0x0000001a222a722b */ /* 0x010fe2000000092a */
[----:B------:R-:W-:Y:S01]  /*0d60*/  IADD3 R27, PT, PT, R53, -0x3, RZ ;  /* 0xfffffffd351b7810 */ /* 0x000fe20007ffe0ff */
[----:B------:R-:W2:Y:S04]  /*0d70*/  LDG.E.64.CONSTANT R34, desc[UR4][R4.64+0x1340] ;  /* 0x0013400404227981 */ /* 0x000ea8000c1e9b00 */
[----:B------:R-:W-:-:S04]  /*0d80*/  IMAD.WIDE.U32 R14, R27, 0x9a0, R14 ;  /* 0x000009a01b0e7825 */ /* 0x000fc800078e000e */
[----:B------:R-:W-:-:S04]  /*0d90*/  IMAD.WIDE.U32 R16, R27, 0x9a0, R16 ;  /* 0x000009a01b107825 */ /* 0x000fc800078e0010 */
[----:B------:R-:W-:-:S04]  /*0da0*/  IMAD.WIDE.U32 R14, R0, 0x8, R14 ;  /* 0x00000008000e7825 */ /* 0x000fc800078e000e */
[C---:B------:R-:W-:Y:S01]  /*0db0*/  IMAD.WIDE.U32 R16, R0.reuse, 0x8, R16 ;  /* 0x0000000800107825 */ /* 0x040fe200078e0010 */
[----:B---3--:R-:W-:Y:S01]  /*0dc0*/  DFMA R42, R10, R50, R42 ;  /* 0x000000320a2a722b */ /* 0x008fe2000000002a */
[----:B------:R-:W3:Y:S02]  /*0dd0*/  LDG.E.64.CONSTANT R10, desc[UR4][R14.64] ;  /* 0x000000040e0a7981 */ /* 0x000ee4000c1e9b00 */
[----:B------:R-:W-:Y:S02]  /*0de0*/  IMAD.WIDE.U32 R18, R27, 0x9a0, R18 ;  /* 0x000009a01b127825 */ /* 0x000fe400078e0012 */
[----:B------:R-:W3:Y:S02]  /*0df0*/  LDG.E.64.CONSTANT R12, desc[UR4][R16.64] ;  /* 0x00000004100c7981 */ /* 0x000ee4000c1e9b00 */
[----:B------:R-:W-:Y:S02]  /*0e00*/  IMAD.WIDE.U32 R18, R0, 0x8, R18 ;  /* 0x0000000800127825 */ /* 0x000fe400078e0012 */
[----:B------:R-:W4:Y:S04]  /*0e10*/  LDG.E.64.CONSTANT R14, desc[UR4][R14.64+0xb9480] ;  /* 0x0b9480040e0e7981 */ /* 0x000f28000c1e9b00 */
[----:B------:R-:W5:Y:S04]  /*0e20*/  LDG.E.64.CONSTANT R26, desc[UR4][R18.64] ;  /* 0x00000004121a7981 */ /* 0x000f68000c1e9b00 */
[----:B------:R-:W4:Y:S04]  /*0e30*/  LDG.E.64.CONSTANT R16, desc[UR4][R16.64+0xb9480] ;  /* 0x0b94800410107981 */ /* 0x000f28000c1e9b00 */
[----:B------:R-:W4:Y:S01]  /*0e40*/  LDG.E.64.CONSTANT R18, desc[UR4][R18.64+0xb9480] ;  /* 0x0b94800412127981 */ /* 0x000f22000c1e9b00 */
[----:B--2---:R-:W-:-:S02]  /*0e50*/  DFMA R34, R50, R34, R42 ;  /* 0x000000223222722b */ /* 0x004fc4000000002a */
[----:B---3--:R-:W-:-:S08]  /*0e60*/  DMUL R10, R12, R10 ;  /* 0x0000000a0c0a7228 */ /* 0x008fd00000000000 */
[----:B-----5:R-:W-:Y:S01]  /*0e70*/  DFMA R42, -R26, R12, -R10 ;  /* 0x0000000c1a2a722b */ /* 0x020fe2000000090a */
[----:B------:R-:W2:Y:S04]  /*0e80*/  LDG.E.64.CONSTANT R26, desc[UR4][R2.64+0x1ce0] ;  /* 0x001ce004021a7981 */ /* 0x000ea8000c1e9b00 */
[----:B------:R-:W2:Y:S04]  /*0e90*/  LDG.E.64.CONSTANT R10, desc[UR4][R48.64+0x1ce0] ;  /* 0x001ce004300a7981 */ /* 0x000ea8000c1e9b00 */
[----:B------:R-:W3:Y:S01]  /*0ea0*/  LDG.E.64.CONSTANT R12, desc[UR4][R4.64+0x1ce0] ;  /* 0x001ce004040c7981 */ /* 0x000ee2000c1e9b00 */
[----:B------:R-:W-:-:S02]  /*0eb0*/  DMUL R50, R36, R30 ;  /* 0x0000001e24327228 */ /* 0x000fc40000000000 */
[----:B--2---:R-:W-:Y:S01]  /*0ec0*/  DFMA R26, R26, R10, R42 ;  /* 0x0000000a1a1a722b */ /* 0x004fe2000000002a */
[----:B------:R-:W2:Y:S07]  /*0ed0*/  LDG.E.64.CONSTANT R42, desc[UR4][R2.64+0xbbb00] ;  /* 0x0bbb0004022a7981 */ /* 0x000eae000c1e9b00 */
[----:B---3--:R-:W-:Y:S02]  /*0ee0*/  DFMA R10, R10, R12, R26 ;  /* 0x0000000c0a0a722b */ /* 0x008fe4000000001a */
[----:B------:R-:W2:Y:S04]  /*0ef0*/  LDG.E.64.CONSTANT R26, desc[UR4][R48.64+0xbbb00] ;  /* 0x0bbb0004301a7981 */ /* 0x000ea8000c1e9b00 */
[----:B------:R-:W3:Y:S01]  /*0f00*/  LDG.E.64.CONSTANT R12, desc[UR4][R4.64+0xbbb00] ;  /* 0x0bbb0004040c7981 */ /* 0x000ee2000c1e9b00 */
[----:B------:R-:W-:Y:S01]  /*0f10*/  DFMA R30, -R38, R36, -R50 ;  /* 0x00000024261e722b */ /* 0x000fe20000000932 */
[----:B------:R-:W-:Y:S01]  /*0f20*/  IMAD.WIDE.U32 R50, R52, 0xb9480, R28 ;  /* 0x000b948034327825 */ /* 0x000fe200078e001c */
[----:B------:R-:W-:-:S03]  /*0f30*/  IADD3 R36, PT, PT, R53, -0x1, RZ ;  /* 0xffffffff35247810 */ /* 0x000fc60007ffe0ff */
[----:B------:R-:W-:-:S04]  /*0f40*/  IMAD.WIDE.U32 R38, R52, 0xb9480, R24 ;  /* 0x000b948034267825 */ /* 0x000fc800078e0018 */
[----:B------:R-:W-:-:S04]  /*0f50*/  IMAD.WIDE.U32 R50, R36, 0x9a0, R50 ;  /* 0x000009a024327825 */ /* 0x000fc800078e0032 */
[----:B------:R-:W-:-:S04]  /*0f60*/  IMAD.WIDE.U32 R36, R36, 0x9a0, R38 ;  /* 0x000009a024247825 */ /* 0x000fc800078e0026 */
[----:B------:R-:W-:-:S05]  /*0f70*/  IMAD.WIDE.U32 R50, R0, 0x8, R50 ;  /* 0x0000000800327825 */ /* 0x000fca00078e0032 */
[----:B------:R-:W5:Y:S01]  /*0f80*/  LDG.E.64.CONSTANT R38, desc[UR4][R50.64+0xb9480] ;  /* 0x0b94800432267981 */ /* 0x000f62000c1e9b00 */
[----:B------:R-:W-:Y:S01]  /*0f90*/  DMUL R32, R44, R32 ;  /* 0x000000202c207228 */ /* 0x000fe20000000000 */
[----:B------:R-:W-:Y:S01]  /*0fa0*/  UMOV UR16, 0x3126e979 ;  /* 0x3126e97900107882 */ /* 0x000fe20000000000 */
[----:B------:R-:W-:Y:S01]  /*0fb0*/  UMOV UR17, 0x3f6cac08 ;  /* 0x3f6cac0800117882 */ /* 0x000fe20000000000 */
[----:B------:R-:W-:Y:S01]  /*0fc0*/  UMOV UR14, 0x9999999a ;  /* 0x9999999a000e7882 */ /* 0x000fe20000000000 */
[----:B------:R-:W-:Y:S01]  /*0fd0*/  UMOV UR15, 0x3fe99999 ;  /* 0x3fe99999000f7882 */ /* 0x000fe20000000000 */
[----:B------:R-:W4:Y:S01]  /*0fe0*/  LDG.E.64.CONSTANT R50, desc[UR4][R4.64+0x172900] ;  /* 0x1729000404327981 */ /* 0x000f22000c1e9b00 */
[----:B--2---:R-:W-:Y:S01]  /*0ff0*/  DFMA R30, R42, R26, R30 ;  /* 0x0000001a2a1e722b */ /* 0x004fe2000000001e */
[----:B------:R-:W-:Y:S02]  /*1000*/  IMAD.WIDE.U32 R42, R0, 0x8, R36 ;  /* 0x00000008002a7825 */ /* 0x000fe400078e0024 */
[----:B------:R-:W2:Y:S04]  /*1010*/  LDG.E.64.CONSTANT R36, desc[UR4][R48.64+0xb9e20] ;  /* 0x0b9e200430247981 */ /* 0x000ea8000c1e9b00 */
[----:B------:R-:W4:Y:S01]  /*1020*/  LDG.E.64.CONSTANT R42, desc[UR4][R42.64+0xb9480] ;  /* 0x0b9480042a2a7981 */ /* 0x000f22000c1e9b00 */
[----:B---3--:R-:W-:-:S03]  /*1030*/  DFMA R26, R26, R12, R30 ;  /* 0x0000000c1a1a722b */ /* 0x008fc6000000001e */
[----:B------:R-:W2:Y:S04]  /*1040*/  LDG.E.64.CONSTANT R12, desc[UR4][R2.64+0xb9e20] ;  /* 0x0b9e2004020c7981 */ /* 0x000ea8000c1e9b00 */
[----:B------:R-:W3:Y:S01]  /*1050*/  LDG.E.64.CONSTANT R30, desc[UR4][R4.64+0xb9e20] ;  /* 0x0b9e2004041e7981 */ /* 0x000ee2000c1e9b00 */
[----:B-----5:R-:W-:-:S08]  /*1060*/  DMUL R38, R40, R38 ;  /* 0x0000002628267228 */ /* 0x020fd00000000000 */
[----:B----4-:R-:W-:Y:S01]  /*1070*/  DFMA R38, -R42, R40, -R38 ;  /* 0x000000282a26722b */ /* 0x010fe20000000926 */
[----:B------:R-:W4:Y:S04]  /*1080*/  LDG.E.64.CONSTANT R40, desc[UR4][R48.64+0xba7c0] ;  /* 0x0ba7c00430287981 */ /* 0x000f28000c1e9b00 */
[----:B------:R-:W5:Y:S03]  /*1090*/  LDG.E.64.CONSTANT R42, desc[UR4][R4.64+0xba7c0] ;  /* 0x0ba7c004042a7981 */ /* 0x000f66000c1e9b00 */
[----:B--2---:R-:W-:Y:S01]  /*10a0*/  DFMA R38, R12, R36, R38 ;  /* 0x000000240c26722b */ /* 0x004fe20000000026 */
[----:B------:R-:W4:Y:S07]  /*10b0*/  LDG.E.64.CONSTANT R12, desc[UR4][R2.64+0xba7c0] ;  /* 0x0ba7c004020c7981 */ /* 0x000f2e000c1e9b00 */
[----:B---3--:R-:W-:Y:S01]  /*10c0*/  DFMA R30, R36, R30, R38 ;  /* 0x0000001e241e722b */ /* 0x008fe20000000026 */
[----:B------:R-:W2:Y:S04]  /*10d0*/  LDG.E.64.CONSTANT R36, desc[UR4][R48.64+0xbb160] ;  /* 0x0bb1600430247981 */ /* 0x000ea8000c1e9b00 */
[----:B------:R-:W2:Y:S01]  /*10e0*/  LDG.E.64.CONSTANT R38, desc[UR4][R2.64+0xbb160] ;  /* 0x0bb1600402267981 */ /* 0x000ea2000c1e9b00 */
[----:B------:R-:W-:Y:S01]  /*10f0*/  DFMA R46, -R46, R44, -R32 ;  /* 0x0000002c2e2e722b */ /* 0x000fe20000000920 */
[----:B------:R-:W0:Y:S01]  /*1100*/  LDC.64 R32, c[0x0][0x3d8] ;  /* 0x0000f600ff207b82 */ /* 0x000e220000000a00 */
[----:B------:R-:W-:-:S06]  /*1110*/  IADD3 R45, PT, PT, R52, -0x4, RZ ;  /* 0xfffffffc342d7810 */ /* 0x000fcc0007ffe0ff */
[----:B----4-:R-:W-:Y:S02]  /*1120*/  DFMA R12, R12, R40, R46 ;  /* 0x000000280c0c722b */ /* 0x010fe4000000002e */
[----:B------:R-:W-:-:S06]  /*1130*/  DMUL R46, R16, R14 ;  /* 0x0000000e102e7228 */ /* 0x000fcc0000000000 */
[----:B-----5:R-:W-:Y:S01]  /*1140*/  DFMA R12, R40, R42, R12 ;  /* 0x0000002a280c722b */ /* 0x020fe2000000000c */
[----:B------:R-:W-:-:S04]  /*1150*/  IMAD.WIDE.U32 R40, R45, 0xb9480, R28 ;  /* 0x000b94802d287825 */ /* 0x000fc800078e001c */
[----:B0-----:R-:W-:-:S04]  /*1160*/  IMAD.WIDE.U32 R42, R45, 0xb9480, R32 ;  /* 0x000b94802d2a7825 */ /* 0x001fc800078e0020 */
[----:B------:R-:W-:Y:S01]  /*1170*/  IMAD.WIDE.U32 R14, R45, 0xb9480, R24 ;  /* 0x000b94802d0e7825 */ /* 0x000fe200078e0018 */
[----:B------:R-:W-:Y:S01]  /*1180*/  DFMA R46, -R18, R16, -R46 ;  /* 0x00000010122e722b */ /* 0x000fe2000000092e */
[----:B------:R-:W3:Y:S02]  /*1190*/  LDG.E.64.CONSTANT R44, desc[UR4][R4.64+0xbb160] ;  /* 0x0bb16004042c7981 */ /* 0x000ee4000c1e9b00 */
[----:B------:R-:W-:-:S04]  /*11a0*/  IMAD.WIDE.U32 R40, R53, 0x9a0, R40 ;  /* 0x000009a035287825 */ /* 0x000fc800078e0028 */
[----:B------:R-:W-:-:S04]  /*11b0*/  IMAD.WIDE.U32 R42, R53, 0x9a0, R42 ;  /* 0x000009a0352a7825 */ /* 0x000fc800078e002a */
[----:B------:R-:W-:-:S04]  /*11c0*/  IMAD.WIDE.U32 R18, R53, 0x9a0, R14 ;  /* 0x000009a035127825 */ /* 0x000fc800078e000e */
[----:B------:R-:W-:-:S04]  /*11d0*/  IMAD.WIDE.U32 R14, R0, 0x8, R40 ;  /* 0x00000008000e7825 */ /* 0x000fc800078e0028 */
[C---:B------:R-:W-:Y:S02]  /*11e0*/  IMAD.WIDE.U32 R16, R0.reuse, 0x8, R42 ;  /* 0x0000000800107825 */ /* 0x040fe400078e002a */
[----:B------:R-:W4:Y:S04]  /*11f0*/  LDG.E.64.CONSTANT R42, desc[UR4][R14.64] ;  /* 0x000000040e2a7981 */ /* 0x000f28000c1e9b00 */
[----:B------:R-:W4:Y:S01]  /*1200*/  LDG.E.64.CONSTANT R40, desc[UR4][R16.64] ;  /* 0x0000000410287981 */ /* 0x000f22000c1e9b00 */
[----:B------:R-:W-:Y:S01]  /*1210*/  IMAD.WIDE.U32 R18, R0, 0x8, R18 ;  /* 0x0000000800127825 */ /* 0x000fe200078e0012 */
[----:B--2---:R-:W-:-:S04]  /*1220*/  DFMA R46, R38, R36, R46 ;  /* 0x00000024262e722b */ /* 0x004fc8000000002e */
[----:B------:R-:W2:Y:S01]  /*1230*/  LDG.E.64.CONSTANT R38, desc[UR4][R18.64] ;  /* 0x0000000412267981 */ /* 0x000ea2000c1e9b00 */
[----:B------:R-:W-:-:S03]  /*1240*/  DMUL R48, R20, -UR10 ;  /* 0x8000000a14307c28 */ /* 0x000fc60008000000 */
[----:B------:R-:W5:Y:S04]  /*1250*/  LDG.E.64.CONSTANT R14, desc[UR4][R14.64+0xb9480] ;  /* 0x0b9480040e0e7981 */ /* 0x000f68000c1e9b00 */
[----:B------:R-:W5:Y:S01]  /*1260*/  LDG.E.64.CONSTANT R16, desc[UR4][R16.64+0xb9480] ;  /* 0x0b94800410107981 */ /* 0x000f62000c1e9b00 */
[----:B------:R-:W-:-:S03]  /*1270*/  DFMA R22, R22, UR12, R48 ;  /* 0x0000000c16167c2b */ /* 0x000fc60008000030 */
[----:B------:R-:W5:Y:S01]  /*1280*/  LDG.E.64.CONSTANT R18, desc[UR4][R18.64+0xb9480] ;  /* 0x0b94800412127981 */ /* 0x000f62000c1e9b00 */
[----:B---3--:R-:W-:-:S03]  /*1290*/  DFMA R20, R36, R44, R46 ;  /* 0x0000002c2414722b */ /* 0x008fc6000000002e */
[----:B------:R-:W3:Y:S01]  /*12a0*/  LDG.E.64.CONSTANT R48, desc[UR4][R4.64] ;  /* 0x0000000404307981 */ /* 0x000ee2000c1e9b00 */
[C---:B------:R-:W-:Y:S01]  /*12b0*/  IMAD.WIDE.U32 R46, R52.reuse, 0xb9480, R32 ;  /* 0x000b9480342e7825 */ /* 0x040fe200078e0020 */
[----:B------:R-:W-:Y:S01]  /*12c0*/  IADD3 R45, PT, PT, R52, -0x2, RZ ;  /* 0xfffffffe342d7810 */ /* 0x000fe20007ffe0ff */
[----:B------:R-:W-:Y:S01]  /*12d0*/  DFMA R22, R34, -UR6, R22 ;  /* 0x8000000622167c2b */ /* 0x000fe20008000016 */
[----:B------:R-:W-:Y:S01]  /*12e0*/  UMOV UR10, 0x9999999a ;  /* 0x9999999a000a7882 */ /* 0x000fe20000000000 */
[----:B------:R-:W-:Y:S01]  /*12f0*/  UMOV UR11, 0x3fc99999 ;  /* 0x3fc99999000b7882 */ /* 0x000fe20000000000 */
[----:B------:R-:W0:Y:S01]  /*1300*/  LDCU.64 UR12, c[0x0][0x3f0] ;  /* 0x00007e00ff0c77ac */ /* 0x000e220008000a00 */
[----:B------:R-:W-:-:S04]  /*1310*/  IMAD.WIDE.U32 R28, R45, 0xb9480, R28 ;  /* 0x000b94802d1c7825 */ /* 0x000fc800078e001c */
[----:B------:R-:W-:-:S04]  /*1320*/  IMAD.WIDE.U32 R34, R45, 0xb9480, R32 ;  /* 0x000b94802d227825 */ /* 0x000fc800078e0020 */
[----:B------:R-:W-:Y:S01]  /*1330*/  IMAD.WIDE.U32 R32, R45, 0xb9480, R24 ;  /* 0x000b94802d207825 */ /* 0x000fe200078e0018 */
[----:B----4-:R-:W-:-:S03]  /*1340*/  DMUL R36, R40, R42 ;  /* 0x0000002a28247228 */ /* 0x010fc60000000000 */
[----:B------:R-:W-:Y:S02]  /*1350*/  IMAD.WIDE.U32 R42, R53, 0x9a0, R46 ;  /* 0x000009a0352a7825 */ /* 0x000fe400078e002e */
[----:B------:R-:W4:Y:S02]  /*1360*/  LDG.E.64.CONSTANT R46, desc[UR4][R2.64+0x2e5200] ;  /* 0x2e520004022e7981 */ /* 0x000f24000c1e9b00 */
[----:B------:R-:W-:Y:S01]  /*1370*/  IMAD.WIDE.U32 R24, R0, 0x8, R42 ;  /* 0x0000000800187825 */ /* 0x000fe200078e002a */
[----:B--2---:R-:W-:-:S03]  /*1380*/  DFMA R36, -R38, R40, -R36 ;  /* 0x000000282624722b */ /* 0x004fc60000000924 */
[C---:B------:R-:W-:Y:S01]  /*1390*/  IMAD.WIDE.U32 R40, R53.reuse, 0x9a0, R28 ;  /* 0x000009a035287825 */ /* 0x040fe200078e001c */
[----:B------:R-:W4:Y:S03]  /*13a0*/  LDG.E.64.CONSTANT R44, desc[UR4][R24.64+0x2e5200] ;  /* 0x2e520004182c7981 */ /* 0x000f26000c1e9b00 */
[C---:B------:R-:W-:Y:S02]  /*13b0*/  IMAD.WIDE.U32 R28, R53.reuse, 0x9a0, R34 ;  /* 0x000009a0351c7825 */ /* 0x040fe400078e0022 */
[----:B------:R-:W2:Y:S01]  /*13c0*/  LDG.E.64.CONSTANT R34, desc[UR4][R4.64+0x2e5200] ;  /* 0x2e52000404227981 */ /* 0x000ea2000c1e9b00 */
[----:B------:R-:W-:Y:S01]  /*13d0*/  DMUL R38, R26, -UR16 ;  /* 0x800000101a267c28 */ /* 0x000fe20008000000 */
[----:B------:R-:W-:-:S04]  /*13e0*/  IMAD.WIDE.U32 R32, R53, 0x9a0, R32 ;  /* 0x000009a035207825 */ /* 0x000fc800078e0020 */
[----:B------:R-:W-:-:S04]  /*13f0*/  IMAD.WIDE.U32 R26, R0, 0x8, R40 ;  /* 0x00000008001a7825 */ /* 0x000fc800078e0028 */
[C---:B------:R-:W-:Y:S01]  /*1400*/  IMAD.WIDE.U32 R28, R0.reuse, 0x8, R28 ;  /* 0x00000008001c7825 */ /* 0x040fe200078e001c */
[----:B------:R-:W5:Y:S04]  /*1410*/  LDG.E.64.CONSTANT R42, desc[UR4][R26.64] ;  /* 0x000000041a2a7981 */ /* 0x000f68000c1e9b00 */
[----:B------:R-:W5:Y:S01]  /*1420*/  LDG.E.64.CONSTANT R40, desc[UR4][R28.64] ;  /* 0x000000041c287981 */ /* 0x000f62000c1e9b00 */
[----:B------:R-:W-:Y:S01]  /*1430*/  IMAD.WIDE.U32 R32, R0, 0x8, R32 ;  /* 0x0000000800207825 */ /* 0x000fe200078e0020 */
[----:B------:R-:W-:-:S04]  /*1440*/  DFMA R30, R30, UR14, R38 ;  /* 0x0000000e1e1e7c2b */ /* 0x000fc80008000026 */
[----:B------:R-:W3:Y:S04]  /*1450*/  LDG.E.64.CONSTANT R38, desc[UR4][R32.64] ;  /* 0x0000000420267981 */ /* 0x000ee8000c1e9b00 */
[----:B------:R-:W3:Y:S04]  /*1460*/  LDG.E.64.CONSTANT R26, desc[UR4][R26.64+0xb9480] ;  /* 0x0b9480041a1a7981 */ /* 0x000ee8000c1e9b00 */
[----:B------:R-:W3:Y:S04]  /*1470*/  LDG.E.64.CONSTANT R28, desc[UR4][R28.64+0xb9480] ;  /* 0x0b9480041c1c7981 */ /* 0x000ee8000c1e9b00 */
[----:B------:R-:W3:Y:S01]  /*1480*/  LDG.E.64.CONSTANT R32, desc[UR4][R32.64+0xb9480] ;  /* 0x0b94800420207981 */ /* 0x000ee2000c1e9b00 */
[----:B----4-:R-:W-:-:S02]  /*1490*/  DFMA R36, R46, R44, R36 ;  /* 0x0000002c2e24722b */ /* 0x010fc40000000024 */
[----:B--2---:R-:W-:-:S08]  /*14a0*/  DMUL R34, R44, R34 ;  /* 0x000000222c227228 */ /* 0x004fd00000000000 */
[--C-:B------:R-:W-:Y:S02]  /*14b0*/  DFMA R44, R46, R44, R34.reuse ;  /* 0x0000002c2e2c722b */ /* 0x100fe40000000022 */
[----:B------:R-:W-:Y:S01]  /*14c0*/  DADD R34, R36, R34 ;  /* 0x0000000024227229 */ /* 0x000fe20000000022 */
[----:B------:R-:W2:Y:S01]  /*14d0*/  LDG.E.64.CONSTANT R46, desc[UR4][R24.64] ;  /* 0x00000004182e7981 */ /* 0x000ea2000c1e9b00 */
[----:B-----5:R-:W-:-:S03]  /*14e0*/  DMUL R42, R40, R42 ;  /* 0x0000002a282a7228 */ /* 0x020fc60000000000 */
[----:B------:R-:W4:Y:S01]  /*14f0*/  LDG.E.64.CONSTANT R36, desc[UR4][R24.64+0x172900] ;  /* 0x1729000418247981 */ /* 0x000f22000c1e9b00 */
[----:B---3--:R-:W-:-:S04]  /*1500*/  DFMA R44, -R38, R40, R44 ;  /* 0x00000028262c722b */ /* 0x008fc8000000012c */
[--C-:B------:R-:W-:Y:S01]  /*1510*/  DFMA R38, -R38, R40, -R42.reuse ;  /* 0x000000282626722b */ /* 0x100fe2000000092a */
[----:B------:R-:W3:Y:S03]  /*1520*/  LDG.E.64.CONSTANT R40, desc[UR4][R2.64+0x172900] ;  /* 0x1729000402287981 */ /* 0x000ee6000c1e9b00 */
[----:B------:R-:W-:Y:S02]  /*1530*/  DADD R42, R44, -R42 ;  /* 0x000000002c2a7229 */ /* 0x000fe4000000082a */
[----:B------:R-:W2:Y:S01]  /*1540*/  LDG.E.64.CONSTANT R44, desc[UR4][R2.64] ;  /* 0x00000004022c7981 */ /* 0x000ea2000c1e9b00 */
[----:B----4-:R-:W-:Y:S02]  /*1550*/  DMUL R50, R36, R50 ;  /* 0x0000003224327228 */ /* 0x010fe40000000000 */
[----:B---3--:R-:W-:-:S06]  /*1560*/  DFMA R38, R40, R36, R38 ;  /* 0x000000242826722b */ /* 0x008fcc0000000026 */
[----:B------:R-:W-:Y:S01]  /*1570*/  DFMA R36, R40, R36, R50 ;  /* 0x000000242824722b */ /* 0x000fe20000000032 */
[----:B------:R-:W3:Y:S07]  /*1580*/  LDG.E.64.CONSTANT R40, desc[UR4][R24.64+0xb9480] ;  /* 0x0b94800418287981 */ /* 0x000eee000c1e9b00 */
[----:B--2---:R-:W-:Y:S01]  /*1590*/  DFMA R36, -R44, R46, R36 ;  /* 0x0000002e2c24722b */ /* 0x004fe20000000124 */
[----:B------:R-:W2:Y:S07]  /*15a0*/  LDG.E.64.CONSTANT R44, desc[UR4][R2.64+0xb9480] ;  /* 0x0b948004022c7981 */ /* 0x000eae000c1e9b00 */
[----:B------:R-:W-:-:S02]  /*15b0*/  DFMA R48, -R46, R48, R36 ;  /* 0x000000302e30722b */ /* 0x000fc40000000124 */
[----:B------:R-:W3:Y:S04]  /*15c0*/  LDG.E.64.CONSTANT R36, desc[UR4][R4.64+0xb9480] ;  /* 0x0b94800404247981 */ /* 0x000ee8000c1e9b00 */
[----:B------:R-:W4:Y:S01]  /*15d0*/  LDG.E.64.CONSTANT R46, desc[UR4][R4.64+0x22bd80] ;  /* 0x22bd8004042e7981 */ /* 0x000f22000c1e9b00 */
[----:B------:R-:W-:-:S03]  /*15e0*/  DADD R38, R38, R50 ;  /* 0x0000000026267229 */ /* 0x000fc60000000032 */
[----:B------:R-:W5:Y:S04]  /*15f0*/  LDG.E.64.CONSTANT R50, desc[UR4][R24.64+0x39e680] ;  /* 0x39e6800418327981 */ /* 0x000f68000c1e9b00 */
[----:B------:R-:W5:Y:S01]  /*1600*/  LDG.E.64.CONSTANT R4, desc[UR4][R4.64+0x39e680] ;  /* 0x39e6800404047981 */ /* 0x000f62000c1e9b00 */
[----:B---3--:R-:W-:-:S08]  /*1610*/  DMUL R36, R40, R36 ;  /* 0x0000002428247228 */ /* 0x008fd00000000000 */
[----:B--2---:R-:W-:Y:S02]  /*1620*/  DFMA R36, R44, R40, R36 ;  /* 0x000000282c24722b */ /* 0x004fe40000000024 */
[----:B------:R-:W-:Y:S01]  /*1630*/  DMUL R40, R28, R26 ;  /* 0x0000001a1c287228 */ /* 0x000fe20000000000 */
[----:B------:R-:W4:Y:S05]  /*1640*/  LDG.E.64.CONSTANT R26, desc[UR4][R24.64+0x22bd80] ;  /* 0x22bd8004181a7981 */ /* 0x000f2a000c1e9b00 */
[CC--:B------:R-:W-:Y:S02]  /*1650*/  DFMA R36, -R32.reuse, R28.reuse, R36 ;  /* 0x0000001c2024722b */ /* 0x0c0fe40000000124 */
[----:B------:R-:W-:Y:S01]  /*1660*/  DFMA R44, -R32, R28, -R40 ;  /* 0x0000001c202c722b */ /* 0x000fe20000000928 */
[----:B------:R-:W2:Y:S04]  /*1670*/  LDG.E.64.CONSTANT R28, desc[UR4][R2.64+0x22bd80] ;  /* 0x22bd8004021c7981 */ /* 0x000ea8000c1e9b00 */
[----:B------:R1:W5:Y:S01]  /*1680*/  LDG.E.64.CONSTANT R32, desc[UR4][R2.64+0x39e680] ;  /* 0x39e6800402207981 */ /* 0x000362000c1e9b00 */
[----:B------:R-:W-:-:S02]  /*1690*/  DFMA R12, R12, -UR6, R30 ;  /* 0x800000060c0c7c2b */ /* 0x000fc4000800001e */
[----:B------:R-:W-:Y:S02]  /*16a0*/  DMUL R14, R16, R14 ;  /* 0x0000000e100e7228 */ /* 0x000fe40000000000 */
[----:B------:R-:W-:Y:S01]  /*16b0*/  DMUL R38, R38, UR10 ;  /* 0x0000000a26267c28 */ /* 0x000fe20008000000 */
[----:B------:R-:W3:Y:S01]  /*16c0*/  LDCU.64 UR10, c[0x0][0x3e8] ;  /* 0x00007d00ff0a77ac */ /* 0x000ee20008000a00 */
[----:B------:R-:W-:Y:S01]  /*16d0*/  DMUL R48, R48, UR14 ;  /* 0x0000000e30307c28 */ /* 0x000fe20008000000 */
[----:B-1----:R-:W1:Y:S03]  /*16e0*/  LDC.64 R2, c[0x0][0x3a0] ;  /* 0x0000e800ff027b82 */ /* 0x002e660000000a00 */
[----:B------:R-:W-:-:S04]  /*16f0*/  DFMA R24, -R18, R16, -R14 ;  /* 0x000000101218722b */ /* 0x000fc8000000090e */
[----:B------:R-:W-:Y:S02]  /*1700*/  DFMA R42, R42, UR8, R48 ;  /* 0x000000082a2a7c2b */ /* 0x000fe40008000030 */
[----:B------:R-:W-:Y:S02]  /*1710*/  DFMA R34, R34, -UR16, -R38 ;  /* 0x8000001022227c2b */ /* 0x000fe40008000826 */
[----:B------:R-:W-:Y:S02]  /*1720*/  DADD R36, R36, -R40 ;  /* 0x0000000024247229 */ /* 0x000fe40000000828 */
[----:B------:R-:W-:Y:S02]  /*1730*/  DFMA R10, R10, UR8, R22 ;  /* 0x000000080a0a7c2b */ /* 0x000fe40008000016 */
[----:B------:R-:W-:Y:S02]  /*1740*/  DFMA R12, R20, UR8, R12 ;  /* 0x00000008140c7c2b */ /* 0x000fe4000800000c */
[----:B---3--:R-:W-:-:S02]  /*1750*/  DFMA R6, -R6, UR10, RZ ;  /* 0x0000000a06067c2b */ /* 0x008fc400080001ff */
[----:B------:R-:W-:Y:S02]  /*1760*/  DFMA R34, R36, UR14, R34 ;  /* 0x0000000e24227c2b */ /* 0x000fe40008000022 */
[----:B------:R-:W-:Y:S01]  /*1770*/  DFMA R8, -R8, UR10, RZ ;  /* 0x0000000a08087c2b */ /* 0x000fe200080001ff */
[----:B-1----:R-:W-:-:S03]  /*1780*/  IMAD.WIDE.U32 R2, R52, 0xb9480, R2 ;  /* 0x000b948034027825 */ /* 0x002fc600078e0002 */
[----:B0-----:R-:W-:-:S04]  /*1790*/  DFMA R6, -R10, UR12, R6 ;  /* 0x0000000c0a067c2b */ /* 0x001fc80008000106 */
[----:B------:R-:W-:Y:S01]  /*17a0*/  DFMA R8, -R12, UR12, R8 ;  /* 0x0000000c0c087c2b */ /* 0x000fe20008000108 */
[----:B------:R-:W-:-:S04]  /*17b0*/  IMAD.WIDE.U32 R2, R53, 0x9a0, R2 ;  /* 0x000009a035027825 */ /* 0x000fc800078e0002 */
[----:B------:R-:W-:Y:S01]  /*17c0*/  IMAD.WIDE.U32 R2, R0, 0x8, R2 ;  /* 0x0000000800027825 */ /* 0x000fe200078e0002 */
[----:B----4-:R-:W-:Y:S02]  /*17d0*/  DMUL R30, R26, R46 ;  /* 0x0000002e1a1e7228 */ /* 0x010fe40000000000 */
[----:B--2---:R-:W-:-:S06]  /*17e0*/  DFMA R44, R28, R26, R44 ;  /* 0x0000001a1c2c722b */ /* 0x004fcc000000002c */
[----:B------:R-:W-:Y:S02]  /*17f0*/  DFMA R30, R28, R26, R30 ;  /* 0x0000001a1c1e722b */ /* 0x000fe4000000001e */
[----:B-----5:R-:W-:Y:S02]  /*1800*/  DFMA R24, R32, R50, R24 ;  /* 0x000000322018722b */ /* 0x020fe40000000018 */
[----:B------:R-:W-:-:S04]  /*1810*/  DFMA R44, R26, R46, R44 ;  /* 0x0000002e1a2c722b */ /* 0x000fc8000000002c */
[----:B------:R-:W-:Y:S02]  /*1820*/  DFMA R30, -R18, R16, R30 ;  /* 0x00000010121e722b */ /* 0x000fe4000000011e */
[----:B------:R-:W-:Y:S02]  /*1830*/  DFMA R4, R50, R4, R24 ;  /* 0x000000043204722b */ /* 0x000fe40000000018 */
[----:B------:R-:W-:Y:S01]  /*1840*/  DFMA R42, R44, -UR6, R42 ;  /* 0x800000062c2a7c2b */ /* 0x000fe2000800002a */
[----:B------:R-:W0:Y:S03]  /*1850*/  LDCU.64 UR6, c[0x0][0x3f8] ;  /* 0x00007f00ff0677ac */ /* 0x000e260008000a00 */
[----:B------:R-:W-:-:S04]  /*1860*/  DADD R30, R30, -R14 ;  /* 0x000000001e1e7229 */ /* 0x000fc8000000080e */
[----:B------:R-:W-:-:S04]  /*1870*/  DFMA R4, R4, -UR16, R42 ;  /* 0x8000001004047c2b */ /* 0x000fc8000800002a */
[----:B------:R-:W-:-:S08]  /*1880*/  DFMA R30, R30, UR8, R34 ;  /* 0x000000081e1e7c2b */ /* 0x000fd00008000022 */
[----:B0-----:R-:W-:Y:S02]  /*1890*/  DFMA R6, -R30, UR6, R6 ;  /* 0x000000061e067c2b */ /* 0x001fe40008000106 */
[----:B------:R-:W-:-:S05]  /*18a0*/  DFMA R4, -R4, UR6, R8 ;  /* 0x0000000604047c2b */ /* 0x000fca0008000108 */
[----:B------:R-:W-:Y:S04]  /*18b0*/  STG.E.64 desc[UR4][R2.64], R6 ;  /* 0x0000000602007986 */ /* 0x000fe8000c101b04 */
[----:B------:R-:W-:Y:S01]  /*18c0*/  STG.E.64 desc[UR4][R2.64+0xb9480], R4 ;  /* 0x0b94800402007986 */ /* 0x000fe2000c101b04 */
[----:B------:R-:W-:Y:S05]  /*18d0*/  EXIT ;  /* 0x000000000000794d */ /* 0x000fea0003800000 */
.L_x_0:
[----:B------:R-:W-:-:S00]  /*18e0*/  BRA `(.L_x_0) ;  /* 0xfffffffc00fc7947 */ /* 0x000fc0000383ffff */
[----:B------:R-:W-:-:S00]  /*18f0*/  NOP ;  /* 0x0000000000007918 */ /* 0x000fc00000000000 */
        /* <DEDUP_REMOVED lines=8> */
.L_x_3:


//--------------------- .text._Z9hypterm_2PdS_S_S_S_S_S_S_S_S_S_S_S_dddiii --------------------------
	.section	.text._Z9hypterm_2PdS_S_S_S_S_S_S_S_S_S_S_S_dddiii,"ax",@progbits
	.align	128
        .global         _Z9hypterm_2PdS_S_S_S_S_S_S_S_S_S_S_S_dddiii
        .type           _Z9hypterm_2PdS_S_S_S_S_S_S_S_S_S_S_S_dddiii,@function
        .size           _Z9hypterm_2PdS_S_S_S_S_S_S_S_S_S_S_S_dddiii,(.L_x_4 - _Z9hypterm_2PdS_S_S_S_S_S_S_S_S_S_S_S_dddiii)
        .other          _Z9hypterm_2PdS_S_S_S_S_S_S_S_S_S_S_S_dddiii,@"STO_CUDA_ENTRY STV_DEFAULT"
_Z9hypterm_2PdS_S_S_S_S_S_S_S_S_S_S_S_dddiii:
.text._Z9hypterm_2PdS_S_S_S_S_S_S_S_S_S_S_S_dddiii:
        /* <DEDUP_REMOVED lines=11> */
[----:B0-----:R-:W-:-:S05]  /*00b0*/  IMAD R2, R5, UR6, R8 ;  /* 0x0000000605027c24 */ /* 0x001fca000f8e0208 */
[----:B------:R-:W-:Y:S01]  /*00c0*/  SHF.L.U32 R2, R2, 0x2, RZ ;  /* 0x0000000202027819 */ /* 0x000fe200000006ff */
[----:B-1----:R-:W-:-:S03]  /*00d0*/  IMAD R0, R4, UR4, R9 ;  /* 0x0000000404007c24 */ /* 0x002fc6000f8e0209 */
[----:B------:R-:W-:Y:S01]  /*00e0*/  ISETP.NE.AND P0, PT, R2, RZ, PT ;  /* 0x000000ff0200720c */ /* 0x000fe20003f05270 */
[----:B---3--:R-:W-:Y:S01]  /*00f0*/  UIADD3 UR4, UPT, UPT, UR7, -0x5, URZ ;  /* 0xfffffffb07047890 */ /* 0x008fe2000fffe0ff */
[----:B--2---:R-:W-:-:S05]  /*0100*/  IMAD R3, R7, UR5, R6 ;  /* 0x0000000507037c24 */ /* 0x004fca000f8e0206 */
[----:B------:R-:W-:-:S04]  /*0110*/  VIMNMX.U32 R10, PT, PT, R0, R3, PT ;  /* 0x00000003000a7248 */ /* 0x000fc80003fe0000 */
[----:B------:R-:W-:-:S04]  /*0120*/  ISETP.LT.U32.OR P0, PT, R10, 0x4, !P0 ;  /* 0x000000040a00780c */ /* 0x000fc80004701470 */
[----:B------:R-:W-:-:S04]  /*0130*/  ISETP.GT.OR P0, PT, R0, UR4, P0 ;  /* 0x0000000400007c0c */ /* 0x000fc80008704670 */
[----:B------:R-:W-:-:S04]  /*0140*/  ISETP.GT.OR P0, PT, R3, UR4, P0 ;  /* 0x0000000403007c0c */ /* 0x000fc80008704670 */
[----:B------:R-:W-:-:S13]  /*0150*/  ISETP.GT.OR P0, PT, R2, UR4, P0 ;  /* 0x0000000402007c0c */ /* 0x000fda0008704670 */
[----:B------:R-:W-:Y:S05]  /*0160*/  @P0 EXIT ;  /* 0x000000000000094d */ /* 0x000fea0003800000 */
[----:B------:R-:W0:Y:S01]  /*0170*/  LDCU UR4, c[0x0][0x368] ;  /* 0x00006d00ff0477ac */ /* 0x000e220008000800 */
[----:B------:R-:W1:Y:S01]  /*0180*/  LDC R82, c[0x0][0x404] ;  /* 0x00010100ff527b82 */ /* 0x000e620000000800 */
[----:B------:R-:W2:Y:S01]  /*0190*/  LDCU UR5, c[0x0][0x364] ;  /* 0x00006c80ff0577ac */ /* 0x000ea20008000800 */
[----:B------:R-:W3:Y:S06]  /*01a0*/  LDCU UR6, c[0x0][0x360] ;  /* 0x00006c00ff0677ac */ /* 0x000eec0008000800 */
[----:B------:R-:W4:Y:S08]  /*01b0*/  LDC.64 R22, c[0x0][0x3b8] ;  /* 0x0000ee00ff167b82 */ /* 0x000f300000000a00 */
[----:B------:R-:W5:Y:S01]  /*01c0*/  LDC.64 R42, c[0x0][0x380] ;  /* 0x0000e000ff2a7b82 */ /* 0x000f620000000a00 */
[----:B0-----:R-:W-:Y:S01]  /*01d0*/  IMAD R3, R5, UR4, R8 ;  /* 0x0000000405037c24 */ /* 0x001fe2000f8e0208 */
[----:B------:R-:W-:Y:S01]  /*01e0*/  UMOV UR8, 0x9999999a ;  /* 0x9999999a00087882 */ /* 0x000fe20000000000 */
[----:B------:R-:W-:Y:S01]  /*01f0*/  UMOV UR9, 0x3fc99999 ;  /* 0x3fc9999900097882 */ /* 0x000fe20000000000 */
[----:B------:R-:W-:Y:S01]  /*0200*/  UMOV UR10, 0x9999999a ;  /* 0x9999999a000a7882 */ /* 0x000fe20000000000 */
[----:B--2---:R-:W-:Y:S01]  /*0210*/  IMAD R7, R7, UR5, R6 ;  /* 0x0000000507077c24 */ /* 0x004fe2000f8e0206 */
[----:B------:R-:W-:Y:S01]  /*0220*/  SHF.L.U32 R3, R3, 0x2, RZ ;  /* 0x0000000203037819 */ /* 0x000fe200000006ff */
[----:B------:R-:W0:Y:S01]  /*0230*/  LDCU.64 UR4, c[0x0][0x358] ;  /* 0x00006b00ff0477ac */ /* 0x000e220008000a00 */
[----:B------:R-:W2:Y:S01]  /*0240*/  LDC.64 R66, c[0x0][0x3a8] ;  /* 0x0000ea00ff427b82 */ /* 0x000ea20000000a00 */
[----:B---3--:R-:W-:Y:S01]  /*0250*/  IMAD R0, R4, UR6, R9 ;  /* 0x0000000604007c24 */ /* 0x008fe2000f8e0209 */
[----:B------:R-:W-:Y:S01]  /*0260*/  IADD3 R5, PT, PT, R3, -0x1, RZ ;  /* 0xffffffff03057810 */ /* 0x000fe20007ffe0ff */
[----:B------:R-:W-:Y:S01]  /*0270*/  UMOV UR11, 0x3fe99999 ;  /* 0x3fe99999000b7882 */ /* 0x000fe20000000000 */
[C---:B-1----:R-:W-:Y:S01]  /*0280*/  IADD3 R9, PT, PT, -R82.reuse, RZ, RZ ;  /* 0x000000ff52097210 */ /* 0x042fe20007ffe1ff */
[----:B------:R-:W-:Y:S01]  /*0290*/  IMAD R7, R7, UR7, R0 ;  /* 0x0000000707077c24 */ /* 0x000fe2000f8e0200 */
[----:B------:R-:W-:Y:S01]  /*02a0*/  UMOV UR12, 0x6a7ef9db ;  /* 0x6a7ef9db000c7882 */ /* 0x000fe20000000000 */
[-C--:B------:R-:W-:Y:S01]  /*02b0*/  IMAD R5, R5, R82.reuse, RZ ;  /* 0x0000005205057224 */ /* 0x080fe200078e02ff */
[----:B------:R-:W-:Y:S01]  /*02c0*/  UMOV UR13, 0x3fa374bc ;  /* 0x3fa374bc000d7882 */ /* 0x000fe20000000000 */
[----:B------:R-:W-:Y:S01]  /*02d0*/  IMAD R0, R3, R82, R82 ;  /* 0x0000005203007224 */ /* 0x000fe200078e0252 */
[----:B------:R-:W1:Y:S01]  /*02e0*/  LDCU.64 UR16, c[0x0][0x3f8] ;  /* 0x00007f00ff1077ac */ /* 0x000e620008000a00 */
[----:B------:R-:W-:Y:S01]  /*02f0*/  IMAD R2, R82, 0x3, R5 ;  /* 0x0000000352027824 */ /* 0x000fe200078e0205 */
[----:B------:R-:W3:Y:S01]  /*0300*/  LDC.64 R24, c[0x0][0x3d8] ;  /* 0x0000f600ff187b82 */ /* 0x000ee20000000a00 */
[----:B------:R-:W-:-:S02]  /*0310*/  IMAD R91, R0, UR7, R7 ;  /* 0x00000007005b7c24 */ /* 0x000fc4000f8e0207 */
[--C-:B------:R-:W-:Y:S01]  /*0320*/  IMAD R87, R2, UR7, R7.reuse ;  /* 0x0000000702577c24 */ /* 0x100fe2000f8e0207 */
[----:B------:R-:W-:Y:S01]  /*0330*/  LEA R4, R9, R2, 0x2 ;  /* 0x0000000209047211 */ /* 0x000fe200078e10ff */
[----:B------:R-:W-:Y:S02]  /*0340*/  IMAD R89, R5, UR7, R7 ;  /* 0x0000000705597c24 */ /* 0x000fe4000f8e0207 */
[----:B----4-:R-:W-:-:S04]  /*0350*/  IMAD.WIDE R32, R87, 0x8, R22 ;  /* 0x0000000857207825 */ /* 0x010fc800078e0216 */
[----:B------:R-:W-:Y:S02]  /*0360*/  IMAD R86, R4, UR7, R7 ;  /* 0x0000000704567c24 */ /* 0x000fe4000f8e0207 */
[----:B------:R-:W-:Y:S01]  /*0370*/  IMAD R4, R82, 0x5, R4 ;  /* 0x0000000552047824 */ /* 0x000fe200078e0204 */
[----:B0-----:R-:W4:Y:S01]  /*0380*/  LDG.E.64.CONSTANT R32, desc[UR4][R32.64] ;  /* 0x0000000420207981 */ /* 0x001f22000c1e9b00 */
[----:B------:R-:W-:-:S04]  /*0390*/  IMAD.WIDE R48, R86, 0x8, R22 ;  /* 0x0000000856307825 */ /* 0x000fc800078e0216 */
[----:B------:R-:W-:Y:S02]  /*03a0*/  IMAD R0, R82, -0x6, R4 ;  /* 0xfffffffa52007824 */ /* 0x000fe400078e0204 */
[----:B------:R-:W4:Y:S01]  /*03b0*/  LDG.E.64.CONSTANT R48, desc[UR4][R48.64] ;  /* 0x0000000430307981 */ /* 0x000f22000c1e9b00 */
[----:B------:R-:W-:-:S04]  /*03c0*/  IMAD.WIDE R38, R91, 0x8, R22 ;  /* 0x000000085b267825 */ /* 0x000fc800078e0216 */
[----:B------:R-:W-:Y:S02]  /*03d0*/  IMAD.WIDE R14, R89, 0x8, R22 ;  /* 0x00000008590e7825 */ /* 0x000fe400078e0216 */
[----:B------:R-:W2:Y:S02]  /*03e0*/  LDG.E.64.CONSTANT R38, desc[UR4][R38.64] ;  /* 0x0000000426267981 */ /* 0x000ea4000c1e9b00 */
[--C-:B------:R-:W-:Y:S02]  /*03f0*/  IMAD R93, R0, UR7, R7.reuse ;  /* 0x00000007005d7c24 */ /* 0x100fe4000f8e0207 */
[----:B------:R-:W-:Y:S01]  /*0400*/  IMAD R0, R82, 0x7, R0 ;  /* 0x0000000752007824 */ /* 0x000fe200078e0200 */
[----:B------:R-:W2:Y:S01]  /*0410*/  LDG.E.64.CONSTANT R14, desc[UR4][R14.64] ;  /* 0x000000040e0e7981 */ /* 0x000ea2000c1e9b00 */
[----:B------:R-:W-:Y:S02]  /*0420*/  IMAD R5, R4, UR7, R7 ;  /* 0x0000000704057c24 */ /* 0x000fe4000f8e0207 */
[----:B------:R-:W-:Y:S01]  /*0430*/  IMAD.WIDE R52, R93, 0x8, R22 ;  /* 0x000000085d347825 */ /* 0x000fe200078e0216 */
[----:B------:R-:W-:-:S03]  /*0440*/  LEA R2, R9, R0, 0x3 ;  /* 0x0000000009027211 */ /* 0x000fc600078e18ff */
[----:B------:R-:W-:Y:S02]  /*0450*/  IMAD.WIDE R46, R5, 0x8, R22 ;  /* 0x00000008052e7825 */ /* 0x000fe400078e0216 */
[----:B------:R-:W3:Y:S02]  /*0460*/  LDG.E.64.CONSTANT R52, desc[UR4][R52.64] ;  /* 0x0000000434347981 */ /* 0x000ee4000c1e9b00 */
[--C-:B------:R-:W-:Y:S02]  /*0470*/  IMAD R6, R0, UR7, R7.reuse ;  /* 0x0000000700067c24 */ /* 0x100fe4000f8e0207 */
[----:B------:R-:W-:Y:S01]  /*0480*/  IMAD R3, R2, UR7, R7 ;  /* 0x0000000702037c24 */ /* 0x000fe2000f8e0207 */
[----:B------:R-:W3:Y:S01]  /*0490*/  LDG.E.64.CONSTANT R46, desc[UR4][R46.64] ;  /* 0x000000042e2e7981 */ /* 0x000ee2000c1e9b00 */
[----:B------:R-:W-:-:S04]  /*04a0*/  IMAD.WIDE R16, R6, 0x8, R22 ;  /* 0x0000000806107825 */ /* 0x000fc800078e0216 */
[----:B------:R-:W-:Y:S02]  /*04b0*/  IMAD.WIDE R84, R3, 0x8, R22 ;  /* 0x0000000803547825 */ /* 0x000fe400078e0216 */
[----:B------:R-:W3:Y:S01]  /*04c0*/  LDG.E.64.CONSTANT R16, desc[UR4][R16.64] ;  /* 0x0000000410107981 */ /* 0x000ee2000c1e9b00 */
[----:B------:R-:W-:-:S03]  /*04d0*/  LEA R2, R82, R2, 0x2 ;  /* 0x0000000252027211 */ /* 0x000fc600078e10ff */
[----:B------:R-:W3:Y:S02]  /*04e0*/  LDG.E.64.CONSTANT R84, desc[UR4][R84.64] ;  /* 0x0000000454547981 */ /* 0x000ee4000c1e9b00 */
[----:B------:R-:W-:-:S04]  /*04f0*/  IMAD R4, R2, UR7, R7 ;  /* 0x0000000702047c24 */ /* 0x000fc8000f8e0207 */
[----:B-----5:R-:W-:-:S05]  /*0500*/  IMAD.WIDE R18, R4, 0x8, R42 ;  /* 0x0000000804127825 */ /* 0x020fca00078e022a */
[----:B------:R-:W1:Y:S01]  /*0510*/  LDG.E.64 R20, desc[UR4][R18.64] ;  /* 0x0000000412147981 */ /* 0x000e62000c1e1b00 */
[----:B------:R-:W-:-:S06]  /*0520*/  IMAD.WIDE R56, R4, 0x8, R22 ;  /* 0x0000000804387825 */ /* 0x000fcc00078e0216 */
[----:B------:R-:W5:Y:S01]  /*0530*/  LDG.E.64.CONSTANT R56, desc[UR4][R56.64] ;  /* 0x0000000438387981 */ /* 0x000f62000c1e9b00 */
[----:B------:R-:W-:-:S04]  /*0540*/  IMAD R70, R82, 0x5, R2 ;  /* 0x0000000552467824 */ /* 0x000fc800078e0202 */
[----:B------:R-:W-:Y:S01]  /*0550*/  IMAD R2, R70, UR7, R7 ;  /* 0x0000000746027c24 */ /* 0x000fe2000f8e0207 */
[----:B------:R-:W-:Y:S01]  /*0560*/  UMOV UR14, 0x3126e979 ;  /* 0x3126e979000e7882 */ /* 0x000fe20000000000 */
[----:B------:R-:W-:Y:S01]  /*0570*/  UMOV UR15, 0x3f6cac08 ;  /* 0x3f6cac08000f7882 */ /* 0x000fe20000000000 */
[----:B------:R-:W-:Y:S01]  /*0580*/  IMAD.WIDE R28, R91, 0x8, R42 ;  /* 0x000000085b1c7825 */ /* 0x000fe200078e022a */
[----:B----4-:R-:W-:-:S08]  /*0590*/  DADD R10, R32, -R48 ;  /* 0x00000000200a7229 */ /* 0x010fd00000000830 */
[----:B------:R-:W-:Y:S02]  /*05a0*/  DMUL R10, R10, UR8 ;  /* 0x000000080a0a7c28 */ /* 0x000fe40008000000 */
[----:B--2---:R-:W-:-:S08]  /*05b0*/  DADD R8, R38, -R14 ;  /* 0x0000000026087229 */ /* 0x004fd0000000080e */
[----:B------:R-:W-:Y:S02]  /*05c0*/  DFMA R8, R8, UR10, -R10 ;  /* 0x0000000a08087c2b */ /* 0x000fe4000800080a */
[----:B---3--:R-:W-:-:S08]  /*05d0*/  DADD R10, R46, -R52 ;  /* 0x000000002e0a7229 */ /* 0x008fd00000000834 */
[----:B------:R-:W-:Y:S02]  /*05e0*/  DFMA R8, R10, UR12, R8 ;  /* 0x0000000c0a087c2b */ /* 0x000fe40008000008 */
[----:B------:R-:W-:Y:S01]  /*05f0*/  DADD R12, R16, -R84 ;  /* 0x00000000100c7229 */ /* 0x000fe20000000854 */
[----:B------:R-:W-:-:S06]  /*0600*/  IMAD.WIDE R10, R2, 0x8, R22 ;  /* 0x00000008020a7825 */ /* 0x000fcc00078e0216 */
[----:B------:R-:W2:Y:S01]  /*0610*/  LDG.E.64.CONSTANT R10, desc[UR4][R10.64] ;  /* 0x000000040a0a7981 */ /* 0x000ea2000c1e9b00 */
[----:B------:R-:W-:-:S08]  /*0620*/  DFMA R8, R12, -UR14, R8 ;  /* 0x8000000e0c087c2b */ /* 0x000fd00008000008 */
[----:B-1----:R-:W-:-:S07]  /*0630*/  DFMA R8, -R8, UR16, R20 ;  /* 0x0000001008087c2b */ /* 0x002fce0008000114 */
[----:B------:R0:W-:Y:S04]  /*0640*/  STG.E.64 desc[UR4][R18.64], R8 ;  /* 0x0000000812007986 */ /* 0x0001e8000c101b04 */
[----:B------:R-:W3:Y:S01]  /*0650*/  LDG.E.64 R26, desc[UR4][R28.64] ;  /* 0x000000041c1a7981 */ /* 0x000ee2000c1e1b00 */
[----:B------:R-:W-:-:S08]  /*0660*/  DADD R12, -R14, R46 ;  /* 0x000000000e0c7229 */ /* 0x000fd0000000012e */
[----:B------:R-:W-:Y:S02]  /*0670*/  DMUL R20, R12, UR8 ;  /* 0x000000080c147c28 */ /* 0x000fe40008000000 */
[----:B-----5:R-:W-:-:S08]  /*0680*/  DADD R12, R32, -R56 ;  /* 0x00000000200c7229 */ /* 0x020fd00000000838 */
[----:B------:R-:W-:Y:S02]  /*0690*/  DFMA R12, R12, UR10, -R20 ;  /* 0x0000000a0c0c7c2b */ /* 0x000fe40008000814 */
[----:B------:R-:W-:Y:S01]  /*06a0*/  DADD R20, -R48, R16 ;  /* 0x0000000030147229 */ /* 0x000fe20000000110 */
[----:B------:R-:W-:-:S07]  /*06b0*/  IADD3 R70, PT, PT, R70, R82, RZ ;  /* 0x0000005246467210 */ /* 0x000fce0007ffe0ff */
[----:B------:R-:W-:Y:S01]  /*06c0*/  DFMA R12, R20, UR12, R12 ;  /* 0x0000000c140c7c2b */ /* 0x000fe2000800000c */
[----:B------:R-:W-:-:S04]  /*06d0*/  IMAD R0, R70, UR7, R7 ;  /* 0x0000000746007c24 */ /* 0x000fc8000f8e0207 */
[----:B0-----:R-:W-:-:S04]  /*06e0*/  IMAD.WIDE R18, R0, 0x8, R22 ;  /* 0x0000000800127825 */ /* 0x001fc800078e0216 */
[----:B------:R-:W-:-:S04]  /*06f0*/  IMAD.WIDE R8, R86, 0x8, R66 ;  /* 0x0000000856087825 */ /* 0x000fc800078e0242 */
[----:B------:R-:W-:Y:S02]  /*0700*/  IMAD.WIDE R74, R86, 0x8, R24 ;  /* 0x00000008564a7825 */ /* 0x000fe400078e0218 */
[----:B------:R-:W4:Y:S02]  /*0710*/  LDG.E.64.CONSTANT R8, desc[UR4][R8.64] ;  /* 0x0000000408087981 */ /* 0x000f24000c1e9b00 */
[C---:B------:R-:W-:Y:S02]  /*0720*/  IMAD.WIDE R76, R89.reuse, 0x8, R66 ;  /* 0x00000008594c7825 */ /* 0x040fe400078e0242 */
[----:B------:R-:W4:Y:S02]  /*0730*/  LDG.E.64.CONSTANT R74, desc[UR4][R74.64] ;  /* 0x000000044a4a7981 */ /* 0x000f24000c1e9b00 */
[----:B------:R-:W-:Y:S02]  /*0740*/  IMAD.WIDE R68, R89, 0x8, R24 ;  /* 0x0000000859447825 */ /* 0x000fe400078e0218 */
[----:B------:R-:W5:Y:S02]  /*0750*/  LDG.E.64.CONSTANT R76, desc[UR4][R76.64] ;  /* 0x000000044c4c7981 */ /* 0x000f64000c1e9b00 */
[----:B------:R-:W-:-:S02]  /*0760*/  IMAD.WIDE R72, R87, 0x8, R66 ;  /* 0x0000000857487825 */ /* 0x000fc400078e0242 */
[----:B------:R-:W5:Y:S02]  /*0770*/  LDG.E.64.CONSTANT R68, desc[UR4][R68.64] ;  /* 0x0000000444447981 */ /* 0x000f64000c1e9b00 */
[----:B------:R-:W-:Y:S02]  /*0780*/  IMAD.WIDE R34, R87, 0x8, R24 ;  /* 0x0000000857227825 */ /* 0x000fe400078e0218 */
[----:B------:R-:W5:Y:S02]  /*0790*/  LDG.E.64.CONSTANT R72, desc[UR4][R72.64] ;  /* 0x0000000448487981 */ /* 0x000f64000c1e9b00 */
[C---:B------:R-:W-:Y:S02]  /*07a0*/  IMAD.WIDE R62, R91.reuse, 0x8, R66 ;  /* 0x000000085b3e7825 */ /* 0x040fe400078e0242 */
        /* <DEDUP_REMOVED lines=8> */
[----:B------:R-:W5:Y:S04]  /*0830*/  LDG.E.64.CONSTANT R58, desc[UR4][R58.64] ;  /* 0x000000043a3a7981 */ /* 0x000f68000c1e9b00 */
[----:B------:R-:W5:Y:S01]  /*0840*/  LDG.E.64.CONSTANT R54, desc[UR4][R54.64] ;  /* 0x0000000436367981 */ /* 0x000f62000c1e9b00 */
[----:B------:R-:W-:-:S04]  /*0850*/  IMAD.WIDE R30, R6, 0x8, R66 ;  /* 0x00000008061e7825 */ /* 0x000fc800078e0242 */
[--C-:B------:R-:W-:Y:S02]  /*0860*/  IMAD.WIDE R36, R6, 0x8, R24.reuse ;  /* 0x0000000806247825 */ /* 0x100fe400078e0218 */
[----:B------:R-:W5:Y:S02]  /*0870*/  LDG.E.64.CONSTANT R30, desc[UR4][R30.64] ;  /* 0x000000041e1e7981 */ /* 0x000f64000c1e9b00 */
[----:B------:R-:W-:Y:S02]  /*0880*/  IMAD.WIDE R80, R3, 0x8, R24 ;  /* 0x0000000803507825 */ /* 0x000fe400078e0218 */
[----:B------:R-:W5:Y:S04]  /*0890*/  LDG.E.64.CONSTANT R36, desc[UR4][R36.64] ;  /* 0x0000000424247981 */ /* 0x000f68000c1e9b00 */
[----:B------:R-:W5:Y:S01]  /*08a0*/  LDG.E.64.CONSTANT R80, desc[UR4][R80.64] ;  /* 0x0000000450507981 */ /* 0x000f62000c1e9b00 */
[----:B------:R-:W-:-:S04]  /*08b0*/  IMAD.WIDE R64, R4, 0x8, R66 ;  /* 0x0000000804407825 */ /* 0x000fc800078e0242 */
[----:B------:R-:W-:Y:S02]  /*08c0*/  IMAD.WIDE R50, R4, 0x8, R24 ;  /* 0x0000000804327825 */ /* 0x000fe400078e0218 */
[----:B------:R-:W5:Y:S04]  /*08d0*/  LDG.E.64.CONSTANT R64, desc[UR4][R64.64] ;  /* 0x0000000440407981 */ /* 0x000f68000c1e9b00 */
[----:B------:R-:W5:Y:S01]  /*08e0*/  LDG.E.64.CONSTANT R50, desc[UR4][R50.64] ;  /* 0x0000000432327981 */ /* 0x000f62000c1e9b00 */
[----:B--2---:R-:W-:-:S08]  /*08f0*/  DADD R20, -R52, R10 ;  /* 0x0000000034147229 */ /* 0x004fd0000000010a */
[----:B------:R-:W-:-:S08]  /*0900*/  DFMA R12, R20, -UR14, R12 ;  /* 0x8000000e140c7c2b */ /* 0x000fd0000800000c */
[----:B---3--:R-:W-:Y:S01]  /*0910*/  DFMA R12, -R12, UR16, R26 ;  /* 0x000000100c0c7c2b */ /* 0x008fe2000800011a */
[----:B------:R-:W2:Y:S01]  /*0920*/  LDG.E.64.CONSTANT R26, desc[UR4][R18.64] ;  /* 0x00000004121a7981 */ /* 0x000ea2000c1e9b00 */
[----:B------:R-:W-:-:S05]  /*0930*/  IMAD.WIDE R20, R87, 0x8, R42 ;  /* 0x0000000857147825 */ /* 0x000fca00078e022a */
[----:B------:R0:W-:Y:S04]  /*0940*/  STG.E.64 desc[UR4][R28.64], R12 ;  /* 0x0000000c1c007986 */ /* 0x0001e8000c101b04 */
[----:B------:R-:W3:Y:S01]  /*0950*/  LDG.E.64 R18, desc[UR4][R20.64] ;  /* 0x0000000414127981 */ /* 0x000ee2000c1e1b00 */
[----:B0-----:R-:W-:-:S06]  /*0960*/  IMAD.WIDE R12, R5, 0x8, R66 ;  /* 0x00000008050c7825 */ /* 0x001fcc00078e0242 */
[----:B------:R-:W3:Y:S01]  /*0970*/  LDG.E.64.CONSTANT R12, desc[UR4][R12.64] ;  /* 0x000000040c0c7981 */ /* 0x000ee2000c1e9b00 */
[----:B------:R-:W-:-:S06]  /*0980*/  IMAD.WIDE R28, R3, 0x8, R66 ;  /* 0x00000008031c7825 */ /* 0x000fcc00078e0242 */
[----:B------:R-:W3:Y:S01]  /*0990*/  LDG.E.64.CONSTANT R28, desc[UR4][R28.64] ;  /* 0x000000041c1c7981 */ /* 0x000ee2000c1e9b00 */
[----:B------:R-:W-:Y:S02]  /*09a0*/  DADD R60, R16, -R56 ;  /* 0x00000000103c7229 */ /* 0x000fe40000000838 */
[----:B------:R-:W-:-:S06]  /*09b0*/  DADD R78, -R38, R46 ;  /* 0x00000000264e7229 */ /* 0x000fcc000000012e */
[----:B------:R-:W-:-:S08]  /*09c0*/  DMUL R60, R60, UR8 ;  /* 0x000000083c3c7c28 */ /* 0x000fd00008000000 */
[----:B------:R-:W-:Y:S02]  /*09d0*/  DFMA R60, R78, UR10, -R60 ;  /* 0x0000000a4e3c7c2b */ /* 0x000fe4000800083c */
[----:B------:R-:W-:-:S08]  /*09e0*/  DADD R78, -R14, R10 ;  /* 0x000000000e4e7229 */ /* 0x000fd0000000010a */
[----:B------:R-:W-:Y:S02]  /*09f0*/  DFMA R78, R78, UR12, R60 ;  /* 0x0000000c4e4e7c2b */ /* 0x000fe4000800003c */
[----:B----4-:R-:W-:Y:S02]  /*0a00*/  DMUL R8, R8, R74 ;  /* 0x0000004a08087228 */ /* 0x010fe40000000000 */
[----:B-----5:R-:W-:Y:S01]  /*0a10*/  DMUL R76, R76, R68 ;  /* 0x000000444c4c7228 */ /* 0x020fe20000000000 */
[----:B------:R-:W-:Y:S01]  /*0a20*/  UMOV UR18, 0x9999999a ;  /* 0x9999999a00127882 */ /* 0x000fe20000000000 */
[----:B------:R-:W-:Y:S01]  /*0a30*/  UMOV UR19, 0x3fc99999 ;  /* 0x3fc9999900137882 */ /* 0x000fe20000000000 */
[----:B------:R-:W-:Y:S01]  /*0a40*/  DMUL R30, R30, R36 ;  /* 0x000000241e1e7228 */ /* 0x000fe20000000000 */
[----:B------:R-:W-:Y:S01]  /*0a50*/  UMOV UR20, 0x9999999a ;  /* 0x9999999a00147882 */ /* 0x000fe20000000000 */
[----:B------:R-:W-:Y:S01]  /*0a60*/  DMUL R64, R64, R50 ;  /* 0x0000003240407228 */ /* 0x000fe20000000000 */
[----:B------:R-:W-:Y:S01]  /*0a70*/  UMOV UR21, 0x3fe99999 ;  /* 0x3fe9999900157882 */ /* 0x000fe20000000000 */
[----:B--2---:R-:W-:-:S08]  /*0a80*/  DADD R60, -R48, R26 ;  /* 0x00000000303c7229 */ /* 0x004fd0000000011a */
[----:B------:R-:W-:-:S08]  /*0a90*/  DFMA R60, R60, -UR14, R78 ;  /* 0x8000000e3c3c7c2b */ /* 0x000fd0000800004e */
[----:B---3--:R-:W-:Y:S02]  /*0aa0*/  DFMA R78, -R60, UR16, R18 ;  /* 0x000000103c4e7c2b */ /* 0x008fe40008000112 */
[----:B------:R-:W-:Y:S02]  /*0ab0*/  DFMA R18, R72, R34, -R8 ;  /* 0x000000224812722b */ /* 0x000fe40000000808 */
[----:B------:R-:W-:Y:S02]  /*0ac0*/  DFMA R60, R62, R40, -R76 ;  /* 0x000000283e3c722b */ /* 0x000fe4000000084c */
[----:B------:R-:W-:-:S04]  /*0ad0*/  DMUL R12, R12, R44 ;  /* 0x0000002c0c0c7228 */ /* 0x000fc80000000000 */
[----:B------:R-:W-:-:S08]  /*0ae0*/  DMUL R18, R18, UR8 ;  /* 0x0000000812127c28 */ /* 0x000fd00008000000 */
[----:B------:R-:W-:Y:S02]  /*0af0*/  DFMA R18, R60, UR10, -R18 ;  /* 0x0000000a3c127c2b */ /* 0x000fe40008000812 */
[----:B------:R-:W-:Y:S01]  /*0b00*/  DFMA R60, -R58, R54, R12 ;  /* 0x000000363a3c722b */ /* 0x000fe2000000010c */
[----:B------:R0:W-:Y:S07]  /*0b10*/  STG.E.64 desc[UR4][R20.64], R78 ;  /* 0x0000004e14007986 */ /* 0x0001ee000c101b04 */
[----:B------:R-:W-:Y:S01]  /*0b20*/  DFMA R60, R60, UR12, R18 ;  /* 0x0000000c3c3c7c2b */ /* 0x000fe20008000012 */
[----:B------:R-:W-:-:S04]  /*0b30*/  IMAD.WIDE R18, R2, 0x8, R66 ;  /* 0x0000000802127825 */ /* 0x000fc800078e0242 */
[----:B0-----:R-:W-:Y:S02]  /*0b40*/  IMAD.WIDE R20, R2, 0x8, R24 ;  /* 0x0000000802147825 */ /* 0x001fe400078e0218 */
[----:B------:R-:W2:Y:S01]  /*0b50*/  LDG.E.64.CONSTANT R18, desc[UR4][R18.64] ;  /* 0x0000000412127981 */ /* 0x000ea2000c1e9b00 */
[----:B------:R-:W-:-:S03]  /*0b60*/  DFMA R28, -R28, R80, R30 ;  /* 0x000000501c1c722b */ /* 0x000fc6000000011e */
[----:B------:R-:W2:Y:S05]  /*0b70*/  LDG.E.64.CONSTANT R20, desc[UR4][R20.64] ;  /* 0x0000000414147981 */ /* 0x000eaa000c1e9b00 */
[----:B------:R-:W-:Y:S02]  /*0b80*/  DFMA R60, R28, -UR14, R60 ;  /* 0x8000000e1c3c7c2b */ /* 0x000fe4000800003c */
[----:B------:R-:W-:Y:S02]  /*0b90*/  DADD R28, -R76, R12 ;  /* 0x000000004c1c7229 */ /* 0x000fe4000000010c */
[----:B------:R-:W-:-:S06]  /*0ba0*/  DFMA R78, R72, R34, -R64 ;  /* 0x00000022484e722b */ /* 0x000fcc0000000840 */
[----:B------:R-:W-:-:S08]  /*0bb0*/  DMUL R28, R28, UR18 ;  /* 0x000000121c1c7c28 */ /* 0x000fd00008000000 */
[----:B------:R-:W-:Y:S02]  /*0bc0*/  DFMA R28, R78, UR20, -R28 ;  /* 0x000000144e1c7c2b */ /* 0x000fe4000800081c */
[----:B------:R-:W-:Y:S02]  /*0bd0*/  DADD R78, R30, -R64 ;  /* 0x000000001e4e7229 */ /* 0x000fe40000000840 */
[----:B------:R-:W-:Y:S02]  /*0be0*/  DFMA R72, -R72, R34, R30 ;  /* 0x000000224848722b */ /* 0x000fe4000000011e */
[----:B------:R-:W-:Y:S02]  /*0bf0*/  DFMA R12, -R62, R40, R12 ;  /* 0x000000283e0c722b */ /* 0x000fe4000000010c */
[----:B------:R-:W-:Y:S02]  /*0c00*/  DADD R30, -R8, R30 ;  /* 0x00000000081e7229 */ /* 0x000fe4000000011e */
[----:B------:R-:W-:-:S06]  /*0c10*/  DMUL R78, R78, UR18 ;  /* 0x000000124e4e7c28 */ /* 0x000fcc0008000000 */
[----:B------:R-:W-:Y:S02]  /*0c20*/  DFMA R30, R30, UR12, R28 ;  /* 0x0000000c1e1e7c2b */ /* 0x000fe4000800001c */
[----:B------:R-:W-:Y:S01]  /*0c30*/  DFMA R78, R12, UR20, -R78 ;  /* 0x000000140c4e7c2b */ /* 0x000fe2000800084e */
[----:B------:R-:W-:-:S04]  /*0c40*/  IMAD.WIDE R28, R0, 0x8, R24 ;  /* 0x00000008001c7825 */ /* 0x000fc800078e0218 */
[----:B------:R-:W-:Y:S02]  /*0c50*/  IMAD.WIDE R12, R0, 0x8, R66 ;  /* 0x00000008000c7825 */ /* 0x000fe400078e0242 */
[----:B------:R-:W3:Y:S04]  /*0c60*/  LDG.E.64.CONSTANT R28, desc[UR4][R28.64] ;  /* 0x000000041c1c7981 */ /* 0x000ee8000c1e9b00 */
[----:B------:R-:W3:Y:S01]  /*0c70*/  LDG.E.64.CONSTANT R12, desc[UR4][R12.64] ;  /* 0x000000040c0c7981 */ /* 0x000ee2000c1e9b00 */
[----:B------:R-:W-:Y:S02]  /*0c80*/  IADD3 R82, PT, PT, R70, R82, RZ ;  /* 0x0000005246527210 */ /* 0x000fe40007ffe0ff */
[----:B------:R-:W0:Y:S03]  /*0c90*/  LDC.64 R70, c[0x0][0x3b0] ;  /* 0x0000ec00ff467b82 */ /* 0x000e260000000a00 */
[----:B------:R-:W-:-:S04]  /*0ca0*/  IMAD R7, R82, UR7, R7 ;  /* 0x0000000752077c24 */ /* 0x000fc8000f8e0207 */
[----:B------:R-:W-:-:S06]  /*0cb0*/  IMAD.WIDE R24, R7, 0x8, R24 ;  /* 0x0000000807187825 */ /* 0x000fcc00078e0218 */
[----:B------:R-:W4:Y:S01]  /*0cc0*/  LDG.E.64.CONSTANT R24, desc[UR4][R24.64] ;  /* 0x0000000418187981 */ /* 0x000f22000c1e9b00 */
[----:B------:R-:W-:-:S06]  /*0cd0*/  IMAD.WIDE R22, R7, 0x8, R22 ;  /* 0x0000000807167825 */ /* 0x000fcc00078e0216 */
[----:B------:R-:W5:Y:S01]  /*0ce0*/  LDG.E.64.CONSTANT R22, desc[UR4][R22.64] ;  /* 0x0000000416167981 */ /* 0x000f62000c1e9b00 */
[----:B--2---:R-:W-:-:S08]  /*0cf0*/  DMUL R18, R18, R20 ;  /* 0x0000001412127228 */ /* 0x004fd00000000000 */
[--C-:B------:R-:W-:Y:S02]  /*0d00*/  DFMA R58, -R58, R54, R18.reuse ;  /* 0x000000363a3a722b */ /* 0x100fe40000000112 */
[--C-:B------:R-:W-:Y:S02]  /*0d10*/  DFMA R62, -R62, R40, R18.reuse ;  /* 0x000000283e3e722b */ /* 0x100fe40000000112 */
[----:B------:R-:W-:-:S08]  /*0d20*/  DADD R18, -R76, R18 ;  /* 0x000000004c127229 */ /* 0x000fd00000000112 */
[----:B------:R-:W-:Y:S01]  /*0d30*/  DFMA R18, R18, UR12, R78 ;  /* 0x0000000c12127c2b */ /* 0x000fe2000800004e */
[----:B------:R-:W-:-:S04]  /*0d40*/  IMAD.WIDE R78, R7, 0x8, R66 ;  /* 0x00000008074e7825 */ /* 0x000fc800078e0242 */
[--C-:B0-----:R-:W-:Y:S02]  /*0d50*/  IMAD.WIDE R66, R86, 0x8, R70.reuse ;  /* 0x0000000856427825 */ /* 0x101fe400078e0246 */
[----:B------:R-:W4:Y:S04]  /*0d60*/  LDG.E.64.CONSTANT R78, desc[UR4][R78.64] ;  /* 0x000000044e4e7981 */ /* 0x000f28000c1e9b00 */
[----:B------:R-:W2:Y:S01]  /*0d70*/  LDG.E.64.CONSTANT R66, desc[UR4][R66.64] ;  /* 0x0000000442427981 */ /* 0x000ea2000c1e9b00 */
[----:B------:R-:W-:Y:S02]  /*0d80*/  DMUL R62, R62, UR18 ;  /* 0x000000123e3e7c28 */ /* 0x000fe40008000000 */
[----:B------:R-:W-:Y:S01]  /*0d90*/  DFMA R58, R58, -UR14, R30 ;  /* 0x8000000e3a3a7c2b */ /* 0x000fe2000800001e */
[----:B------:R-:W-:-:S05]  /*0da0*/  IMAD.WIDE R30, R89, 0x8, R70 ;  /* 0x00000008591e7825 */ /* 0x000fca00078e0246 */
[----:B------:R-:W-:Y:S01]  /*0db0*/  DFMA R62, R72, UR20, -R62 ;  /* 0x00000014483e7c2b */ /* 0x000fe2000800083e */
[----:B------:R-:W5:Y:S01]  /*0dc0*/  LDG.E.64.CONSTANT R30, desc[UR4][R30.64] ;  /* 0x000000041e1e7981 */ /* 0x000f62000c1e9b00 */
[CC--:B---3--:R-:W-:Y:S02]  /*0dd0*/  DFMA R8, R12.reuse, R28.reuse, -R8 ;  /* 0x0000001c0c08722b */ /* 0x0c8fe40000000808 */
[----:B------:R-:W-:Y:S01]  /*0de0*/  DFMA R12, R12, R28, -R64 ;  /* 0x0000001c0c0c722b */ /* 0x000fe20000000840 */
[----:B------:R-:W-:-:S05]  /*0df0*/  IMAD.WIDE R64, R87, 0x8, R70 ;  /* 0x0000000857407825 */ /* 0x000fca00078e0246 */
[----:B------:R-:W-:Y:S02]  /*0e00*/  DFMA R8, R8, -UR14, R18 ;  /* 0x8000000e08087c2b */ /* 0x000fe40008000012 */
[----:B------:R-:W-:Y:S01]  /*0e10*/  DFMA R62, R12, UR12, R62 ;  /* 0x0000000c0c3e7c2b */ /* 0x000fe2000800003e */
[----:B------:R-:W3:Y:S01]  /*0e20*/  LDG.E.64.CONSTANT R64, desc[UR4][R64.64] ;  /* 0x0000000440407981 */ /* 0x000ee2000c1e9b00 */
[----:B------:R-:W-:-:S04]  /*0e30*/  IMAD.WIDE R18, R5, 0x8, R70 ;  /* 0x0000000805127825 */ /* 0x000fc800078e0246 */
[--C-:B------:R-:W-:Y:S02]  /*0e40*/  IMAD.WIDE R12, R6, 0x8, R70.reuse ;  /* 0x00000008060c7825 */ /* 0x100fe400078e0246 */
[----:B------:R-:W3:Y:S02]  /*0e50*/  LDG.E.64.CONSTANT R18, desc[UR4][R18.64] ;  /* 0x0000000412127981 */ /* 0x000ee4000c1e9b00 */
[--C-:B------:R-:W-:Y:S02]  /*0e60*/  IMAD.WIDE R72, R91, 0x8, R70.reuse ;  /* 0x000000085b487825 */ /* 0x100fe400078e0246 */
[----:B------:R-:W3:Y:S04]  /*0e70*/  LDG.E.64.CONSTANT R12, desc[UR4][R12.64] ;  /* 0x000000040c0c7981 */ /* 0x000ee8000c1e9b00 */
[----:B------:R-:W3:Y:S01]  /*0e80*/  LDG.E.64.CONSTANT R72, desc[UR4][R72.64] ;  /* 0x0000000448487981 */ /* 0x000ee2000c1e9b00 */
[----:B------:R-:W-:Y:S01]  /*0e90*/  DMUL R48, R48, R74 ;  /* 0x0000004a30307228 */ /* 0x000fe20000000000 */
[----:B------:R-:W-:Y:S01]  /*0ea0*/  IMAD.WIDE R82, R3, 0x8, R70 ;  /* 0x0000000803527825 */ /* 0x000fe200078e0246 */
[----:B------:R-:W-:-:S05]  /*0eb0*/  DMUL R46, R46, R44 ;  /* 0x0000002c2e2e7228 */ /* 0x000fca0000000000 */
[----:B------:R-:W3:Y:S01]  /*0ec0*/  LDG.E.64.CONSTANT R82, desc[UR4][R82.64] ;  /* 0x0000000452527981 */ /* 0x000ee2000c1e9b00 */
[----:B------:R-:W-:Y:S01]  /*0ed0*/  IMAD.WIDE R42, R5, 0x8, R42 ;  /* 0x00000008052a7825 */ /* 0x000fe200078e022a */
[----:B--2---:R-:W-:Y:S02]  /*0ee0*/  DMUL R66, R74, R66 ;  /* 0x000000424a427228 */ /* 0x004fe40000000000 */
[----:B------:R-:W-:Y:S02]  /*0ef0*/  DADD R74, -R38, R10 ;  /* 0x00000000264a7229 */ /* 0x000fe4000000010a */
[----:B----4-:R-:W-:Y:S02]  /*0f00*/  DFMA R78, R78, R24, -R76 ;  /* 0x000000184e4e722b */ /* 0x010fe4000000084c */
[----:B------:R-:W-:-:S04]  /*0f10*/  DADD R76, -R32, R16 ;  /* 0x00000000204c7229 */ /* 0x000fc80000000110 */
[----:B------:R-:W-:-:S08]  /*0f20*/  DMUL R74, R74, UR8 ;  /* 0x000000084a4a7c28 */ /* 0x000fd00008000000 */
[----:B------:R-:W-:Y:S02]  /*0f30*/  DFMA R74, R76, UR10, -R74 ;  /* 0x0000000a4c4a7c2b */ /* 0x000fe4000800084a */
[----:B------:R-:W-:-:S08]  /*0f40*/  DADD R76, -R56, R26 ;  /* 0x00000000384c7229 */ /* 0x000fd0000000011a */
[----:B------:R-:W-:Y:S02]  /*0f50*/  DFMA R76, R76, UR12, R74 ;  /* 0x0000000c4c4c7c2b */ /* 0x000fe4000800004a */
[----:B-----5:R-:W-:Y:S02]  /*0f60*/  DADD R74, -R14, R22 ;  /* 0x000000000e4a7229 */ /* 0x020fe40000000116 */
[----:B------:R-:W-:-:S06]  /*0f70*/  DMUL R30, R68, R30 ;  /* 0x0000001e441e7228 */ /* 0x000fcc0000000000 */
[----:B------:R-:W-:Y:S02]  /*0f80*/  DFMA R74, R74, -UR14, R76 ;  /* 0x8000000e4a4a7c2b */ /* 0x000fe4000800004c */
[----:B---3--:R-:W-:Y:S02]  /*0f90*/  DFMA R76, R34, R64, -R66 ;  /* 0x00000040224c722b */ /* 0x008fe40000000842 */
[----:B------:R-:W-:Y:S02]  /*0fa0*/  DMUL R18, R44, R18 ;  /* 0x000000122c127228 */ /* 0x000fe40000000000 */
[----:B------:R-:W-:Y:S01]  /*0fb0*/  DMUL R16, R16, R36 ;  /* 0x0000002410107228 */ /* 0x000fe20000000000 */
[----:B------:R-:W-:Y:S01]  /*0fc0*/  IMAD.WIDE R44, R93, 0x8, R70 ;  /* 0x000000085d2c7825 */ /* 0x000fe200078e0246 */
[----:B------:R-:W-:Y:S02]  /*0fd0*/  DMUL R12, R36, R12 ;  /* 0x0000000c240c7228 */ /* 0x000fe40000000000 */
[----:B------:R-:W-:-:S02]  /*0fe0*/  DMUL R76, R76, UR18 ;  /* 0x000000124c4c7c28 */ /* 0x000fc40008000000 */
[----:B------:R-:W-:Y:S01]  /*0ff0*/  DFMA R36, R40, R72, -R30 ;  /* 0x000000482824722b */ /* 0x000fe2000000081e */
[----:B------:R-:W2:Y:S07]  /*1000*/  LDG.E.64.CONSTANT R44, desc[UR4][R44.64] ;  /* 0x000000042c2c7981 */ /* 0x000eae000c1e9b00 */
[----:B------:R-:W-:Y:S01]  /*1010*/  DFMA R76, R36, UR20, -R76 ;  /* 0x00000014244c7c2b */ /* 0x000fe2000800084c */
[----:B------:R-:W-:Y:S01]  /*1020*/  IMAD.WIDE R36, R4, 0x8, R70 ;  /* 0x0000000804247825 */ /* 0x000fe200078e0246 */
[----:B------:R-:W-:Y:S01]  /*1030*/  DMUL R14, R14, R68 ;  /* 0x000000440e0e7228 */ /* 0x000fe20000000000 */
[----:B------:R-:W3:Y:S04]  /*1040*/  LDG.E.64 R68, desc[UR4][R42.64] ;  /* 0x000000042a447981 */ /* 0x000ee8000c1e1b00 */
[----:B------:R-:W4:Y:S01]  /*1050*/  LDG.E.64.CONSTANT R36, desc[UR4][R36.64] ;  /* 0x0000000424247981 */ /* 0x000f22000c1e9b00 */
[----:B------:R-:W-:-:S02]  /*1060*/  DFMA R84, -R84, R80, R16 ;  /* 0x000000505454722b */ /* 0x000fc40000000110 */
[----:B------:R-:W-:Y:S01]  /*1070*/  DFMA R82, R80, -R82, R12 ;  /* 0x800000525052722b */ /* 0x000fe2000000000c */
[----:B------:R-:W-:Y:S01]  /*1080*/  UMOV UR8, 0x6a7ef9db ;  /* 0x6a7ef9db00087882 */ /* 0x000fe20000000000 */
[----:B------:R-:W-:Y:S01]  /*1090*/  UMOV UR9, 0x3fa374bc ;  /* 0x3fa374bc00097882 */ /* 0x000fe20000000000 */
[----:B------:R-:W-:Y:S02]  /*10a0*/  DFMA R62, R78, -UR14, R62 ;  /* 0x8000000e4e3e7c2b */ /* 0x000fe4000800003e */
[----:B--2---:R-:W-:-:S08]  /*10b0*/  DFMA R80, R54, -R44, R18 ;  /* 0x8000002c3650722b */ /* 0x004fd00000000012 */
[----:B------:R-:W-:Y:S02]  /*10c0*/  DFMA R76, R80, UR8, R76 ;  /* 0x00000008504c7c2b */ /* 0x000fe4000800004c */
[----:B---3--:R-:W-:Y:S02]  /*10d0*/  DFMA R68, -R74, UR16, R68 ;  /* 0x000000104a447c2b */ /* 0x008fe40008000144 */
[----:B----4-:R-:W-:Y:S02]  /*10e0*/  DMUL R80, R50, R36 ;  /* 0x0000002432507228 */ /* 0x010fe40000000000 */
[----:B------:R-:W-:Y:S01]  /*10f0*/  DADD R36, -R30, R18 ;  /* 0x000000001e247229 */ /* 0x000fe20000000112 */
[----:B------:R-:W-:-:S05]  /*1100*/  IMAD.WIDE R74, R2, 0x8, R70 ;  /* 0x00000008024a7825 */ /* 0x000fca00078e0246 */
[----:B------:R-:W-:Y:S01]  /*1110*/  DFMA R78, R34, R64, -R80 ;  /* 0x00000040224e722b */ /* 0x000fe20000000850 */
[----:B------:R-:W2:Y:S01]  /*1120*/  LDG.E.64.CONSTANT R74, desc[UR4][R74.64] ;  /* 0x000000044a4a7981 */ /* 0x000ea2000c1e9b00 */
[----:B------:R-:W-:-:S08]  /*1130*/  DMUL R36, R36, UR18 ;  /* 0x0000001224247c28 */ /* 0x000fd00008000000 */
[----:B------:R-:W-:Y:S02]  /*1140*/  DFMA R36, R78, UR20, -R36 ;  /* 0x000000144e247c2b */ /* 0x000fe40008000824 */
[----:B------:R-:W-:-:S08]  /*1150*/  DADD R78, -R66, R12 ;  /* 0x00000000424e7229 */ /* 0x000fd0000000010c */
[----:B------:R-:W-:Y:S01]  /*1160*/  DFMA R78, R78, UR8, R36 ;  /* 0x000000084e4e7c2b */ /* 0x000fe20008000024 */
[----:B------:R-:W-:-:S04]  /*1170*/  IMAD.WIDE R36, R0, 0x8, R70 ;  /* 0x0000000800247825 */ /* 0x000fc800078e0246 */
[----:B------:R-:W-:Y:S02]  /*1180*/  IMAD.WIDE R70, R7, 0x8, R70 ;  /* 0x0000000807467825 */ /* 0x000fe400078e0246 */
[----:B------:R-:W3:Y:S04]  /*1190*/  LDG.E.64.CONSTANT R36, desc[UR4][R36.64] ;  /* 0x0000000424247981 */ /* 0x000ee8000c1e9b00 */
[----:B------:R-:W4:Y:S01]  /*11a0*/  LDG.E.64.CONSTANT R70, desc[UR4][R70.64] ;  /* 0x0000000446467981 */ /* 0x000f22000c1e9b00 */
[----:B------:R-:W-:Y:S02]  /*11b0*/  DFMA R64, R34, -R64, R12 ;  /* 0x800000402240722b */ /* 0x000fe4000000000c */
[----:B------:R-:W-:Y:S02]  /*11c0*/  DADD R12, R12, -R80 ;  /* 0x000000000c0c7229 */ /* 0x000fe40000000850 */
[----:B------:R-:W-:-:S06]  /*11d0*/  DFMA R18, R40, -R72, R18 ;  /* 0x800000482812722b */ /* 0x000fcc0000000012 */
[----:B------:R-:W-:-:S08]  /*11e0*/  DMUL R12, R12, UR18 ;  /* 0x000000120c0c7c28 */ /* 0x000fd00008000000 */
[----:B------:R-:W-:Y:S01]  /*11f0*/  DFMA R12, R18, UR20, -R12 ;  /* 0x00000014120c7c2b */ /* 0x000fe2000800080c */
[----:B------:R-:W0:Y:S01]  /*1200*/  LDC.64 R18, c[0x0][0x3e0] ;  /* 0x0000f800ff127b82 */ /* 0x000e220000000a00 */
[----:B------:R-:W-:Y:S01]  /*1210*/  UMOV UR10, 0x3126e979 ;  /* 0x3126e979000a7882 */ /* 0x000fe20000000000 */
[----:B------:R-:W-:Y:S02]  /*1220*/  UMOV UR11, 0x3f6cac08 ;  /* 0x3f6cac08000b7882 */ /* 0x000fe40000000000 */
[----:B------:R-:W-:Y:S01]  /*1230*/  DFMA R76, R82, -UR10, R76 ;  /* 0x8000000a524c7c2b */ /* 0x000fe2000800004c */
[----:B0-----:R-:W-:-:S06]  /*1240*/  IMAD.WIDE R82, R5, 0x8, R18 ;  /* 0x0000000805527825 */ /* 0x001fcc00078e0212 */
[----:B------:R-:W5:Y:S01]  /*1250*/  LDG.E.64.CONSTANT R82, desc[UR4][R82.64] ;  /* 0x0000000452527981 */ /* 0x000f62000c1e9b00 */
[----:B------:R-:W-:-:S06]  /*1260*/  IMAD.WIDE R88, R89, 0x8, R18 ;  /* 0x0000000859587825 */ /* 0x000fcc00078e0212 */
[----:B------:R-:W5:Y:S01]  /*1270*/  LDG.E.64.CONSTANT R88, desc[UR4][R88.64] ;  /* 0x0000000458587981 */ /* 0x000f62000c1e9b00 */
[----:B--2---:R-:W-:-:S08]  /*1280*/  DMUL R74, R20, R74 ;  /* 0x0000004a144a7228 */ /* 0x004fd00000000000 */
[----:B------:R-:W-:-:S08]  /*1290*/  DFMA R72, R40, -R72, R74 ;  /* 0x800000482848722b */ /* 0x000fd0000000004a */
[----:B------:R-:W-:-:S08]  /*12a0*/  DMUL R72, R72, UR18 ;  /* 0x0000001248487c28 */ /* 0x000fd00008000000 */
[----:B------:R-:W-:Y:S02]  /*12b0*/  DFMA R64, R64, UR20, -R72 ;  /* 0x0000001440407c2b */ /* 0x000fe40008000848 */
[----:B---3--:R-:W-:Y:S02]  /*12c0*/  DFMA R80, R28, R36, -R80 ;  /* 0x000000241c50722b */ /* 0x008fe40000000850 */
[--C-:B------:R-:W-:Y:S01]  /*12d0*/  DFMA R44, R54, -R44, R74.reuse ;  /* 0x8000002c362c722b */ /* 0x100fe2000000004a */
[--C-:B------:R-:W-:Y:S01]  /*12e0*/  IMAD.WIDE R72, R3, 0x8, R18.reuse ;  /* 0x0000000803487825 */ /* 0x100fe200078e0212 */
[----:B------:R-:W-:Y:S02]  /*12f0*/  DADD R74, -R30, R74 ;  /* 0x000000001e4a7229 */ /* 0x000fe4000000014a */
[----:B------:R-:W-:Y:S02]  /*1300*/  DFMA R36, R28, R36, -R66 ;  /* 0x000000241c24722b */ /* 0x000fe40000000842 */
[----:B------:R-:W-:Y:S01]  /*1310*/  DFMA R80, R80, UR8, R64 ;  /* 0x0000000850507c2b */ /* 0x000fe20008000040 */
[--C-:B------:R-:W-:Y:S01]  /*1320*/  IMAD.WIDE R66, R86, 0x8, R18.reuse ;  /* 0x0000000856427825 */ /* 0x100fe200078e0212 */
[----:B----4-:R-:W-:Y:S01]  /*1330*/  DFMA R70, R24, R70, -R30 ;  /* 0x000000461846722b */ /* 0x010fe2000000081e */
[----:B------:R-:W2:Y:S02]  /*1340*/  LDG.E.64.CONSTANT R72, desc[UR4][R72.64] ;  /* 0x0000000448487981 */ /* 0x000ea4000c1e9b00 */
[----:B------:R-:W-:-:S02]  /*1350*/  IMAD.WIDE R64, R87, 0x8, R18 ;  /* 0x0000000857407825 */ /* 0x000fc400078e0212 */
[----:B------:R-:W3:Y:S02]  /*1360*/  LDG.E.64.CONSTANT R66, desc[UR4][R66.64] ;  /* 0x0000000442427981 */ /* 0x000ee4000c1e9b00 */
[----:B------:R-:W-:Y:S02]  /*1370*/  IMAD.WIDE R30, R6, 0x8, R18 ;  /* 0x00000008061e7825 */ /* 0x000fe400078e0212 */
[----:B------:R-:W3:Y:S01]  /*1380*/  LDG.E.64.CONSTANT R64, desc[UR4][R64.64] ;  /* 0x0000000440407981 */ /* 0x000ee2000c1e9b00 */
[----:B------:R-:W-:-:S03]  /*1390*/  DFMA R12, R74, UR8, R12 ;  /* 0x000000084a0c7c2b */ /* 0x000fc6000800000c */
[----:B------:R-:W2:Y:S01]  /*13a0*/  LDG.E.64.CONSTANT R30, desc[UR4][R30.64] ;  /* 0x000000041e1e7981 */ /* 0x000ea2000c1e9b00 */
[----:B------:R-:W-:-:S06]  /*13b0*/  IMAD.WIDE R74, R93, 0x8, R18 ;  /* 0x000000085d4a7825 */ /* 0x000fcc00078e0212 */
[----:B------:R-:W5:Y:S01]  /*13c0*/  LDG.E.64.CONSTANT R74, desc[UR4][R74.64] ;  /* 0x000000044a4a7981 */ /* 0x000f62000c1e9b00 */
[----:B------:R-:W-:-:S06]  /*13d0*/  IMAD.WIDE R92, R91, 0x8, R18 ;  /* 0x000000085b5c7825 */ /* 0x000fcc00078e0212 */
[----:B------:R-:W4:Y:S01]  /*13e0*/  LDG.E.64.CONSTANT R92, desc[UR4][R92.64] ;  /* 0x000000045c5c7981 */ /* 0x000f22000c1e9b00 */
[----:B------:R-:W-:Y:S02]  /*13f0*/  DFMA R44, R44, -UR10, R78 ;  /* 0x8000000a2c2c7c2b */ /* 0x000fe4000800004e */
[----:B------:R-:W-:Y:S02]  /*1400*/  DFMA R12, R36, -UR10, R12 ;  /* 0x8000000a240c7c2b */ /* 0x000fe4000800000c */
[----:B------:R-:W-:Y:S02]  /*1410*/  DFMA R70, R70, -UR10, R80 ;  /* 0x8000000a46467c2b */ /* 0x000fe40008000050 */
[----:B------:R-:W-:Y:S01]  /*1420*/  DFMA R36, R32, R34, -R48 ;  /* 0x000000222024722b */ /* 0x000fe20000000830 */
[----:B------:R0:W-:Y:S02]  /*1430*/  STG.E.64 desc[UR4][R42.64], R68 ;  /* 0x000000442a007986 */ /* 0x0001e4000c101b04 */
[----:B0-----:R-:W-:-:S02]  /*1440*/  DFMA R42, R38, R40, -R14 ;  /* 0x00000028262a722b */ /* 0x001fc4000000080e */
[----:B---3--:R-:W-:Y:S02]  /*1450*/  DADD R80, R64, -R66 ;  /* 0x0000000040507229 */ /* 0x008fe40000000842 */
[----:B--2---:R-:W-:Y:S01]  /*1460*/  DADD R78, R30, -R72 ;  /* 0x000000001e4e7229 */ /* 0x004fe20000000848 */
[----:B------:R-:W0:Y:S05]  /*1470*/  LDC.64 R72, c[0x0][0x388] ;  /* 0x0000e200ff487b82 */ /* 0x000e2a0000000a00 */
[----:B------:R-:W-:Y:S02]  /*1480*/  DADD R36, R36, R80 ;  /* 0x0000000024247229 */ /* 0x000fe40000000050 */
[----:B-----5:R-:W-:-:S02]  /*1490*/  DADD R80, R82, -R74 ;  /* 0x0000000052507229 */ /* 0x020fc4000000084a */
[----:B------:R-:W-:Y:S02]  /*14a0*/  DADD R84, R84, R78 ;  /* 0x0000000054547229 */ /* 0x000fe4000000004e */
[----:B------:R-:W-:-:S08]  /*14b0*/  DFMA R78, -R52, R54, R46 ;  /* 0x00000036344e722b */ /* 0x000fd0000000012e */
[----:B------:R-:W-:Y:S02]  /*14c0*/  DADD R78, R78, R80 ;  /* 0x000000004e4e7229 */ /* 0x000fe40000000050 */
[----:B----4-:R-:W-:-:S08]  /*14d0*/  DADD R80, R92, -R88 ;  /* 0x000000005c507229 */ /* 0x010fd00000000858 */
[----:B------:R-:W-:Y:S01]  /*14e0*/  DADD R42, R42, R80 ;  /* 0x000000002a2a7229 */ /* 0x000fe20000000050 */
[----:B0-----:R-:W-:-:S05]  /*14f0*/  IMAD.WIDE R80, R4, 0x8, R72 ;  /* 0x0000000804507825 */ /* 0x001fca00078e0248 */
[----:B------:R-:W2:Y:S02]  /*1500*/  LDG.E.64 R68, desc[UR4][R80.64] ;  /* 0x0000000450447981 */ /* 0x000ea4000c1e1b00 */
[----:B--2---:R-:W-:Y:S01]  /*1510*/  DFMA R60, -R60, UR16, R68 ;  /* 0x000000103c3c7c2b */ /* 0x004fe20008000144 */
[----:B------:R-:W-:-:S06]  /*1520*/  IMAD.WIDE R68, R91, 0x8, R72 ;  /* 0x000000085b447825 */ /* 0x000fcc00078e0248 */
[----:B------:R0:W-:Y:S04]  /*1530*/  STG.E.64 desc[UR4][R80.64], R60 ;  /* 0x0000003c50007986 */ /* 0x0001e8000c101b04 */
[----:B0-----:R-:W2:Y:S02]  /*1540*/  LDG.E.64 R60, desc[UR4][R68.64] ;  /* 0x00000004443c7981 */ /* 0x001ea4000c1e1b00 */
[----:B--2---:R-:W-:-:S07]  /*1550*/  DFMA R58, -R58, UR16, R60 ;  /* 0x000000103a3a7c2b */ /* 0x004fce000800013c */
[----:B------:R0:W-:Y:S02]  /*1560*/  STG.E.64 desc[UR4][R68.64], R58 ;  /* 0x0000003a44007986 */ /* 0x0001e4000c101b04 */
[----:B0-----:R-:W-:-:S05]  /*1570*/  IMAD.WIDE R58, R87, 0x8, R72 ;  /* 0x00000008573a7825 */ /* 0x001fca00078e0248 */
[----:B------:R-:W2:Y:S01]  /*1580*/  LDG.E.64 R60, desc[UR4][R58.64] ;  /* 0x000000043a3c7981 */ /* 0x000ea2000c1e1b00 */
[----:B------:R-:W-:Y:S01]  /*1590*/  IMAD.WIDE R72, R5, 0x8, R72 ;  /* 0x0000000805487825 */ /* 0x000fe200078e0248 */
[----:B--2---:R-:W-:-:S07]  /*15a0*/  DFMA R8, -R8, UR16, R60 ;  /* 0x0000001008087c2b */ /* 0x004fce000800013c */
[----:B------:R0:W-:Y:S04]  /*15b0*/  STG.E.64 desc[UR4][R58.64], R8 ;  /* 0x000000083a007986 */ /* 0x0001e8000c101b04 */
[----:B------:R-:W2:Y:S01]  /*15c0*/  LDG.E.64 R60, desc[UR4][R72.64] ;  /* 0x00000004483c7981 */ /* 0x000ea2000c1e1b00 */
[----:B0-----:R-:W0:Y:S01]  /*15d0*/  LDC.64 R8, c[0x0][0x390] ;  /* 0x0000e400ff087b82 */ /* 0x001e220000000a00 */
[----:B--2---:R-:W-:Y:S01]  /*15e0*/  DFMA R80, -R62, UR16, R60 ;  /* 0x000000103e507c2b */ /* 0x004fe2000800013c */
[----:B0-----:R-:W-:-:S06]  /*15f0*/  IMAD.WIDE R60, R4, 0x8, R8 ;  /* 0x00000008043c7825 */ /* 0x001fcc00078e0208 */
[----:B------:R0:W-:Y:S04]  /*1600*/  STG.E.64 desc[UR4][R72.64], R80 ;  /* 0x0000005048007986 */ /* 0x0001e8000c101b04 */
[----:B------:R-:W2:Y:S02]  /*1610*/  LDG.E.64 R62, desc[UR4][R60.64] ;  /* 0x000000043c3e7981 */ /* 0x000ea4000c1e1b00 */
[----:B--2---:R-:W-:Y:S01]  /*1620*/  DFMA R76, -R76, UR16, R62 ;  /* 0x000000104c4c7c2b */ /* 0x004fe2000800013e */
[----:B------:R-:W-:-:S06]  /*1630*/  IMAD.WIDE R62, R91, 0x8, R8 ;  /* 0x000000085b3e7825 */ /* 0x000fcc00078e0208 */
[----:B------:R-:W-:Y:S04]  /*1640*/  STG.E.64 desc[UR4][R60.64], R76 ;  /* 0x0000004c3c007986 */ /* 0x000fe8000c101b04 */
[----:B------:R-:W2:Y:S01]  /*1650*/  LDG.E.64 R68, desc[UR4][R62.64] ;  /* 0x000000043e447981 */ /* 0x000ea2000c1e1b00 */
[----:B------:R-:W-:Y:S01]  /*1660*/  IMAD.WIDE R58, R87, 0x8, R8 ;  /* 0x00000008573a7825 */ /* 0x000fe200078e0208 */
[----:B--2---:R-:W-:-:S07]  /*1670*/  DFMA R68, -R44, UR16, R68 ;  /* 0x000000102c447c2b */ /* 0x004fce0008000144 */
[----:B------:R-:W-:Y:S04]  /*1680*/  STG.E.64 desc[UR4][R62.64], R68 ;  /* 0x000000443e007986 */ /* 0x000fe8000c101b04 */
[----:B------:R-:W2:Y:S01]  /*1690*/  LDG.E.64 R44, desc[UR4][R58.64] ;  /* 0x000000043a2c7981 */ /* 0x000ea2000c1e1b00 */
[----:B0-----:R-:W-:Y:S02]  /*16a0*/  IMAD.WIDE R72, R5, 0x8, R8 ;  /* 0x0000000805487825 */ /* 0x001fe400078e0208 */
[----:B------:R-:W0:Y:S01]  /*16b0*/  LDC.64 R8, c[0x0][0x398] ;  /* 0x0000e600ff087b82 */ /* 0x000e220000000a00 */
[----:B--2---:R-:W-:-:S07]  /*16c0*/  DFMA R12, -R12, UR16, R44 ;  /* 0x000000100c0c7c2b */ /* 0x004fce000800012c */
[----:B------:R0:W-:Y:S04]  /*16d0*/  STG.E.64 desc[UR4][R58.64], R12 ;  /* 0x0000000c3a007986 */ /* 0x0001e8000c101b04 */
[----:B------:R-:W2:Y:S01]  /*16e0*/  LDG.E.64 R44, desc[UR4][R72.64] ;  /* 0x00000004482c7981 */ /* 0x000ea2000c1e1b00 */
[----:B0-----:R-:W-:Y:S01]  /*16f0*/  IMAD.WIDE R12, R4, 0x8, R8 ;  /* 0x00000008040c7825 */ /* 0x001fe200078e0208 */
[----:B------:R-:W-:-:S08]  /*1700*/  DMUL R36, R36, UR18 ;  /* 0x0000001224247c28 */ /* 0x000fd00008000000 */
[----:B------:R-:W-:Y:S01]  /*1710*/  DFMA R42, R42, UR20, -R36 ;  /* 0x000000142a2a7c2b */ /* 0x000fe20008000824 */
[----:B------:R-:W-:-:S06]  /*1720*/  IMAD.WIDE R36, R4, 0x8, R18 ;  /* 0x0000000804247825 */ /* 0x000fcc00078e0212 */
[----:B------:R-:W3:Y:S01]  /*1730*/  LDG.E.64.CONSTANT R36, desc[UR4][R36.64] ;  /* 0x0000000424247981 */ /* 0x000ee2000c1e9b00 */
[----:B--2---:R-:W-:-:S07]  /*1740*/  DFMA R70, -R70, UR16, R44 ;  /* 0x0000001046467c2b */ /* 0x004fce000800012c */
[----:B------:R-:W-:Y:S04]  /*1750*/  STG.E.64 desc[UR4][R72.64], R70 ;  /* 0x0000004648007986 */ /* 0x000fe8000c101b04 */
[----:B------:R-:W2:Y:S01]  /*1760*/  LDG.E.64 R44, desc[UR4][R12.64] ;  /* 0x000000040c2c7981 */ /* 0x000ea2000c1e1b00 */
[----:B------:R-:W-:Y:S01]  /*1770*/  IMAD.WIDE R2, R2, 0x8, R18 ;  /* 0x0000000802027825 */ /* 0x000fe200078e0212 */
[----:B------:R-:W-:-:S05]  /*1780*/  DFMA R42, R78, UR8, R42 ;  /* 0x000000084e2a7c2b */ /* 0x000fca000800002a */
[----:B------:R-:W4:Y:S03]  /*1790*/  LDG.E.64.CONSTANT R2, desc[UR4][R2.64] ;  /* 0x0000000402027981 */ /* 0x000f26000c1e9b00 */
[----:B------:R-:W-:Y:S02]  /*17a0*/  DFMA R42, R84, -UR10, R42 ;  /* 0x8000000a542a7c2b */ /* 0x000fe4000800002a */
[----:B------:R-:W-:Y:S02]  /*17b0*/  DMUL R50, R56, R50 ;  /* 0x0000003238327228 */ /* 0x000fe40000000000 */
[----:B------:R-:W-:Y:S02]  /*17c0*/  DADD R60, -R88, R82 ;  /* 0x00000000583c7229 */ /* 0x000fe40000000152 */
[----:B------:R-:W-:Y:S02]  /*17d0*/  DADD R56, -R14, R46 ;  /* 0x000000000e387229 */ /* 0x000fe4000000012e */
[----:B------:R-:W-:-:S02]  /*17e0*/  DMUL R10, R10, R20 ;  /* 0x000000140a0a7228 */ /* 0x000fc40000000000 */
[----:B------:R-:W-:-:S04]  /*17f0*/  DFMA R20, R32, R34, -R50 ;  /* 0x000000222014722b */ /* 0x000fc80000000832 */
[----:B------:R-:W-:Y:S02]  /*1800*/  DADD R60, R56, R60 ;  /* 0x00000000383c7229 */ /* 0x000fe4000000003c */
[----:B---3--:R-:W-:Y:S02]  /*1810*/  DADD R56, R64, -R36 ;  /* 0x0000000040387229 */ /* 0x008fe40000000824 */
[----:B--2---:R-:W-:Y:S01]  /*1820*/  DFMA R58, -R42, UR16, R44 ;  /* 0x000000102a3a7c2b */ /* 0x004fe2000800012c */
[----:B------:R-:W-:-:S06]  /*1830*/  IMAD.WIDE R42, R91, 0x8, R8 ;  /* 0x000000085b2a7825 */ /* 0x000fcc00078e0208 */
[----:B------:R0:W-:Y:S04]  /*1840*/  STG.E.64 desc[UR4][R12.64], R58 ;  /* 0x0000003a0c007986 */ /* 0x0001e8000c101b04 */
[----:B------:R-:W2:Y:S01]  /*1850*/  LDG.E.64 R44, desc[UR4][R42.64] ;  /* 0x000000042a2c7981 */ /* 0x000ea2000c1e1b00 */
[----:B------:R-:W-:Y:S02]  /*1860*/  DFMA R54, -R52, R54, R10 ;  /* 0x000000363436722b */ /* 0x000fe4000000010a */
[----:B------:R-:W-:Y:S02]  /*1870*/  DADD R52, -R66, R30 ;  /* 0x0000000042347229 */ /* 0x000fe4000000011e */
[----:B------:R-:W-:Y:S02]  /*1880*/  DADD R20, R20, R56 ;  /* 0x0000000014147229 */ /* 0x000fe40000000038 */
[----:B------:R-:W-:-:S02]  /*1890*/  DMUL R60, R60, UR18 ;  /* 0x000000123c3c7c28 */ /* 0x000fc40008000000 */
[----:B0-----:R-:W-:Y:S02]  /*18a0*/  DADD R12, -R48, R16 ;  /* 0x00000000300c7229 */ /* 0x001fe40000000110 */
[----:B----4-:R-:W-:-:S04]  /*18b0*/  DADD R74, -R74, R2 ;  /* 0x000000004a4a7229 */ /* 0x010fc80000000102 */
[----:B------:R-:W-:Y:S02]  /*18c0*/  DFMA R20, R20, UR20, -R60 ;  /* 0x0000001414147c2b */ /* 0x000fe4000800083c */
[----:B------:R-:W-:Y:S01]  /*18d0*/  DADD R12, R12, R52 ;  /* 0x000000000c0c7229 */ /* 0x000fe20000000034 */
[----:B------:R-:W-:Y:S01]  /*18e0*/  IMAD.WIDE R58, R0, 0x8, R18 ;  /* 0x00000008003a7825 */ /* 0x000fe200078e0212 */
[----:B------:R-:W-:-:S06]  /*18f0*/  DADD R54, R54, R74 ;  /* 0x0000000036367229 */ /* 0x000fcc000000004a */
[----:B------:R-:W-:Y:S02]  /*1900*/  DFMA R20, R12, UR8, R20 ;  /* 0x000000080c147c2b */ /* 0x000fe40008000014 */
[----:B------:R0:W3:Y:S06]  /*1910*/  LDG.E.64.CONSTANT R12, desc[UR4][R58.64] ;  /* 0x000000043a0c7981 */ /* 0x0000ec000c1e9b00 */
[----:B------:R-:W-:Y:S02]  /*1920*/  DFMA R20, R54, -UR10, R20 ;  /* 0x8000000a36147c2b */ /* 0x000fe40008000014 */
[----:B------:R-:W-:-:S02]  /*1930*/  DADD R56, R30, -R36 ;  /* 0x000000001e387229 */ /* 0x000fc40000000824 */
[----:B------:R-:W-:-:S04]  /*1940*/  DADD R54, R16, -R50 ;  /* 0x0000000010367229 */ /* 0x000fc80000000832 */
[----:B--2---:R-:W-:Y:S01]  /*1950*/  DFMA R52, -R20, UR16, R44 ;  /* 0x0000001014347c2b */ /* 0x004fe2000800012c */
[----:B------:R-:W-:-:S06]  /*1960*/  IMAD.WIDE R20, R87, 0x8, R8 ;  /* 0x0000000857147825 */ /* 0x000fcc00078e0208 */
[----:B------:R-:W-:Y:S04]  /*1970*/  STG.E.64 desc[UR4][R42.64], R52 ;  /* 0x000000342a007986 */ /* 0x000fe8000c101b04 */
[----:B------:R-:W2:Y:S01]  /*1980*/  LDG.E.64 R44, desc[UR4][R20.64] ;  /* 0x00000004142c7981 */ /* 0x000ea2000c1e1b00 */
[----:B------:R-:W-:Y:S02]  /*1990*/  DADD R82, -R92, R82 ;  /* 0x000000005c527229 */ /* 0x000fe40000000152 */
[----:B------:R-:W-:Y:S02]  /*19a0*/  DFMA R46, -R38, R40, R46 ;  /* 0x00000028262e722b */ /* 0x000fe4000000012e */
[----:B------:R-:W-:Y:S02]  /*19b0*/  DADD R54, R54, R56 ;  /* 0x0000000036367229 */ /* 0x000fe40000000038 */
[----:B0-----:R-:W-:-:S02]  /*19c0*/  DADD R58, -R88, R2 ;  /* 0x00000000583a7229 */ /* 0x001fc40000000102 */
[----:B------:R-:W-:Y:S02]  /*19d0*/  DADD R56, -R14, R10 ;  /* 0x000000000e387229 */ /* 0x000fe4000000010a */
[----:B------:R-:W-:Y:S02]  /*19e0*/  DADD R46, R46, R82 ;  /* 0x000000002e2e7229 */ /* 0x000fe40000000052 */
[----:B------:R-:W-:Y:S02]  /*19f0*/  DMUL R54, R54, UR18 ;  /* 0x0000001236367c28 */ /* 0x000fe40008000000 */
[----:B------:R-:W-:Y:S02]  /*1a00*/  DFMA R48, R26, R28, -R48 ;  /* 0x0000001c1a30722b */ /* 0x000fe40000000830 */
[----:B------:R-:W-:Y:S02]  /*1a10*/  DADD R56, R56, R58 ;  /* 0x0000000038387229 */ /* 0x000fe4000000003a */
[----:B---3--:R-:W-:-:S02]  /*1a20*/  DADD R66, -R66, R12 ;  /* 0x0000000042427229 */ /* 0x008fc4000000010c */
[----:B------:R-:W-:Y:S01]  /*1a30*/  DFMA R46, R46, UR20, -R54 ;  /* 0x000000142e2e7c2b */ /* 0x000fe20008000836 */
[----:B------:R-:W-:-:S05]  /*1a40*/  IMAD.WIDE R18, R7, 0x8, R18 ;  /* 0x0000000807127825 */ /* 0x000fca00078e0212 */
[----:B------:R-:W-:Y:S01]  /*1a50*/  DADD R48, R48, R66 ;  /* 0x0000000030307229 */ /* 0x000fe20000000042 */
[----:B------:R-:W3:Y:S01]  /*1a60*/  LDG.E.64.CONSTANT R18, desc[UR4][R18.64] ;  /* 0x0000000412127981 */ /* 0x000ee2000c1e9b00 */
[----:B------:R-:W-:-:S08]  /*1a70*/  DFMA R46, R56, UR8, R46 ;  /* 0x00000008382e7c2b */ /* 0x000fd0000800002e */
[----:B------:R-:W-:Y:S01]  /*1a80*/  DFMA R46, R48, -UR10, R46 ;  /* 0x8000000a302e7c2b */ /* 0x000fe2000800002e */
[----:B------:R-:W-:Y:S01]  /*1a90*/  IMAD.WIDE R8, R5, 0x8, R8 ;  /* 0x0000000805087825 */ /* 0x000fe200078e0208 */
[----:B------:R-:W-:-:S06]  /*1aa0*/  DFMA R10, -R38, R40, R10 ;  /* 0x00000028260a722b */ /* 0x000fcc000000010a */
[----:B--2---:R-:W-:-:S07]  /*1ab0*/  DFMA R44, -R46, UR16, R44 ;  /* 0x000000102e2c7c2b */ /* 0x004fce000800012c */
[----:B------:R-:W-:Y:S04]  /*1ac0*/  STG.E.64 desc[UR4][R20.64], R44 ;  /* 0x0000002c14007986 */ /* 0x000fe8000c101b04 */
[----:B------:R-:W2:Y:S01]  /*1ad0*/  LDG.E.64 R4, desc[UR4][R8.64] ;  /* 0x0000000408047981 */ /* 0x000ea2000c1e1b00 */
[----:B------:R-:W-:Y:S02]  /*1ae0*/  DADD R2, -R92, R2 ;  /* 0x000000005c027229 */ /* 0x000fe40000000102 */
[----:B------:R-:W-:Y:S02]  /*1af0*/  DFMA R16, -R32, R34, R16 ;  /* 0x000000222010722b */ /* 0x000fe40000000110 */
[----:B------:R-:W-:-:S04]  /*1b00*/  DADD R30, -R64, R30 ;  /* 0x00000000401e7229 */ /* 0x000fc8000000011e */
[----:B------:R-:W-:Y:S02]  /*1b10*/  DADD R2, R10, R2 ;  /* 0x000000000a027229 */ /* 0x000fe40000000002 */
[----:B------:R-:W-:Y:S02]  /*1b20*/  DFMA R26, R26, R28, -R50 ;  /* 0x0000001c1a1a722b */ /* 0x000fe40000000832 */
[----:B------:R-:W-:Y:S02]  /*1b30*/  DADD R16, R16, R30 ;  /* 0x0000000010107229 */ /* 0x000fe4000000001e */
[----:B------:R-:W-:Y:S02]  /*1b40*/  DADD R12, -R36, R12 ;  /* 0x00000000240c7229 */ /* 0x000fe4000000010c */
[----:B------:R-:W-:Y:S02]  /*1b50*/  DMUL R2, R2, UR18 ;  /* 0x0000001202027c28 */ /* 0x000fe40008000000 */
[----:B------:R-:W-:-:S02]  /*1b60*/  DFMA R14, R22, R24, -R14 ;  /* 0x00000018160e722b */ /* 0x000fc4000000080e */
[----:B---3--:R-:W-:Y:S02]  /*1b70*/  DADD R18, -R88, R18 ;  /* 0x0000000058127229 */ /* 0x008fe40000000112 */
[----:B------:R-:W-:Y:S02]  /*1b80*/  DADD R12, R26, R12 ;  /* 0x000000001a0c7229 */ /* 0x000fe4000000000c */
[----:B------:R-:W-:-:S04]  /*1b90*/  DFMA R2, R16, UR20, -R2 ;  /* 0x0000001410027c2b */ /* 0x000fc80008000802 */
[----:B------:R-:W-:-:S04]  /*1ba0*/  DADD R14, R14, R18 ;  /* 0x000000000e0e7229 */ /* 0x000fc80000000012 */
[----:B------:R-:W-:-:S08]  /*1bb0*/  DFMA R2, R12, UR8, R2 ;  /* 0x000000080c027c2b */ /* 0x000fd00008000002 */
[----:B------:R-:W-:-:S08]  /*1bc0*/  DFMA R2, R14, -UR10, R2 ;  /* 0x8000000a0e027c2b */ /* 0x000fd00008000002 */
[----:B--2---:R-:W-:-:S07]  /*1bd0*/  DFMA R2, -R2, UR16, R4 ;  /* 0x0000001002027c2b */ /* 0x004fce0008000104 */
[----:B------:R-:W-:Y:S01]  /*1be0*/  STG.E.64 desc[UR4][R8.64], R2 ;  /* 0x0000000208007986 */ /* 0x000fe2000c101b04 */
[----:B------:R-:W-:Y:S05]  /*1bf0*/  EXIT ;  /* 0x000000000000794d */ /* 0x000fea0003800000 */
.L_x_1:
        /* <DEDUP_REMOVED lines=16> */
.L_x_4:


//--------------------- .text._Z9hypterm_1PdS_S_S_S_S_S_S_S_S_S_S_S_dddiii --------------------------
	.section	.text._Z9hypterm_1PdS_S_S_S_S_S_S_S_S_S_S_S_dddiii,"ax",@progbits
	.align	128
        .global         _Z9hypterm_1PdS_S_S_S_S_S_S_S_S_S_S_S_dddiii
        .type           _Z9hypterm_1PdS_S_S_S_S_S_S_S_S_S_S_S_dddiii,@function
        .size           _Z9hypterm_1PdS_S_S_S_S_S_S_S_S_S_S_S_dddiii,(.L_x_5 - _Z9hypterm_1PdS_S_S_S_S_S_S_S_S_S_S_S_dddiii)
        .other          _Z9hypterm_1PdS_S_S_S_S_S_S_S_S_S_S_S_dddiii,@"STO_CUDA_ENTRY STV_DEFAULT"
_Z9hypterm_1PdS_S_S_S_S_S_S_S_S_S_S_S_dddiii:
.text._Z9hypterm_1PdS_S_S_S_S_S_S_S_S_S_S_S_dddiii:
[----:B------:R-:W-:Y:S01]  /*0000*/  LDC R1, c[0x0][0x37c] ;  /* 0x0000df00ff017b82 */ /* 0x000fe20000000800 */
[----:B------:R-:W0:Y:S01]  /*0010*/  S2R R24, SR_CTAID.X ;  /* 0x0000000000187919 */ /* 0x000e220000002500 */
[----:B------:R-:W0:Y:S06]  /*0020*/  LDCU UR4, c[0x0][0x360] ;  /* 0x00006c00ff0477ac */ /* 0x000e2c0008000800 */
[----:B------:R-:W1:Y:S01]  /*0030*/  LDC R3, c[0x0][0x408] ;  /* 0x00010200ff037b82 */ /* 0x000e620000000800 */
[----:B------:R-:W0:Y:S01]  /*0040*/  S2R R5, SR_TID.X ;  /* 0x0000000000057919 */ /* 0x000e220000002100 */
[----:B------:R-:W2:Y:S01]  /*0050*/  LDCU UR5, c[0x0][0x364] ;  /* 0x00006c80ff0577ac */ /* 0x000ea20008000800 */
[----:B------:R-:W2:Y:S01]  /*0060*/  S2R R0, SR_CTAID.Y ;  /* 0x0000000000007919 */ /* 0x000ea20000002600 */
[----:B------:R-:W3:Y:S01]  /*0070*/  LDCU UR6, c[0x0][0x368] ;  /* 0x00006d00ff0677ac */ /* 0x000ee20008000800 */
[----:B------:R-:W2:Y:S01]  /*0080*/  S2R R7, SR_TID.Y ;  /* 0x0000000000077919 */ /* 0x000ea20000002200 */
[----:B------:R-:W3:Y:S01]  /*0090*/  S2R R9, SR_CTAID.Z ;  /* 0x0000000000097919 */ /* 0x000ee20000002700 */
[----:B------:R-:W3:Y:S01]  /*00a0*/  S2R R2, SR_TID.Z ;  /* 0x0000000000027919 */ /* 0x000ee20000002300 */
[----:B0-----:R-:W-:-:S02]  /*00b0*/  IMAD R24, R24, UR4, R5 ;  /* 0x0000000418187c24 */ /* 0x001fc4000f8e0205 */
[----:B--2---:R-:W-:Y:S02]  /*00c0*/  IMAD R0, R0, UR5, R7 ;  /* 0x0000000500007c24 */ /* 0x004fe4000f8e0207 */
[----:B---3--:R-:W-:Y:S01]  /*00d0*/  IMAD R9, R9, UR6, R2 ;  /* 0x0000000609097c24 */ /* 0x008fe2000f8e0202 */
[----:B-1----:R-:W-:-:S04]  /*00e0*/  IADD3 R2, PT, PT, R3, -0x5, RZ ;  /* 0xfffffffb03027810 */ /* 0x002fc80007ffe0ff */
[CCC-:B------:R-:W-:Y:S02]  /*00f0*/  VIMNMX3.U32 R4, R24.reuse, R0.reuse, R9.reuse, PT ;  /* 0x000000001804720f */ /* 0x1c0fe40003800009 */
[----:B------:R-:W-:Y:S02]  /*0100*/  VIMNMX3 R5, R24, R0, R9, !PT ;  /* 0x000000001805720f */ /* 0x000fe40007800109 */
[----:B------:R-:W-:-:S04]  /*0110*/  ISETP.GE.U32.AND P0, PT, R4, 0x4, PT ;  /* 0x000000040400780c */ /* 0x000fc80003f06070 */
[----:B------:R-:W-:-:S13]  /*0120*/  ISETP.GT.OR P0, PT, R5, R2, !P0 ;  /* 0x000000020500720c */ /* 0x000fda0004704670 */
[----:B------:R-:W-:Y:S05]  /*0130*/  @P0 EXIT ;  /* 0x000000000000094d */ /* 0x000fea0003800000 */
[----:B------:R-:W0:Y:S01]  /*0140*/  LDCU UR6, c[0x0][0x404] ;  /* 0x00008080ff0677ac */ /* 0x000e220008000800 */
[----:B------:R-:W1:Y:S01]  /*0150*/  LDC.64 R4, c[0x0][0x3c8] ;  /* 0x0000f200ff047b82 */ /* 0x000e620000000a00 */
[----:B------:R-:W-:Y:S01]  /*0160*/  IMAD R2, R0, R3, R24 ;  /* 0x0000000300027224 */ /* 0x000fe200078e0218 */
[----:B------:R-:W2:Y:S06]  /*0170*/  LDCU.64 UR4, c[0x0][0x358] ;  /* 0x00006b00ff0477ac */ /* 0x000eac0008000a00 */
[----:B------:R-:W3:Y:S08]  /*0180*/  LDC.64 R44, c[0x0][0x3a8] ;  /* 0x0000ea00ff2c7b82 */ /* 0x000ef00000000a00 */
[----:B------:R-:W4:Y:S01]  /*0190*/  LDC.64 R6, c[0x0][0x3e0] ;  /* 0x0000f800ff067b82 */ /* 0x000f220000000a00 */
[----:B0-----:R-:W-:-:S04]  /*01a0*/  IMAD R60, R9, UR6, RZ ;  /* 0x00000006093c7c24 */ /* 0x001fc8000f8e02ff */
[----:B------:R-:W-:-:S03]  /*01b0*/  IMAD R2, R60, R3, R2 ;  /* 0x000000033c027224 */ /* 0x000fc600078e0202 */
[----:B------:R-:W0:Y:S01]  /*01c0*/  LDC.64 R42, c[0x0][0x3b0] ;  /* 0x0000ec00ff2a7b82 */ /* 0x000e220000000a00 */
[----:B-1----:R-:W-:-:S05]  /*01d0*/  IMAD.WIDE R4, R2, 0x8, R4 ;  /* 0x0000000802047825 */ /* 0x002fca00078e0204 */
[----:B--2---:R-:W2:Y:S01]  /*01e0*/  LDG.E.64.CONSTANT R38, desc[UR4][R4.64+-0x10] ;  /* 0xfffff00404267981 */ /* 0x004ea2000c1e9b00 */
[C---:B---3--:R-:W-:Y:S01]  /*01f0*/  IMAD.WIDE R46, R2.reuse, 0x8, R44 ;  /* 0x00000008022e7825 */ /* 0x048fe200078e022c */
[----:B------:R-:W1:Y:S02]  /*0200*/  LDC.64 R12, c[0x0][0x3b8] ;  /* 0x0000ee00ff0c7b82 */ /* 0x000e640000000a00 */
[----:B------:R-:W3:Y:S04]  /*0210*/  LDG.E.64.CONSTANT R34, desc[UR4][R4.64+0x10] ;  /* 0x0000100404227981 */ /* 0x000ee8000c1e9b00 */
[----:B------:R-:W2:Y:S01]  /*0220*/  LDG.E.64.CONSTANT R10, desc[UR4][R46.64+-0x10] ;  /* 0xfffff0042e0a7981 */ /* 0x000ea2000c1e9b00 */
[----:B----4-:R-:W-:-:S03]  /*0230*/  IMAD.WIDE R48, R2, 0x8, R6 ;  /* 0x0000000802307825 */ /* 0x010fc600078e0206 */
[----:B------:R-:W3:Y:S04]  /*0240*/  LDG.E.64.CONSTANT R8, desc[UR4][R46.64+0x10] ;  /* 0x000010042e087981 */ /* 0x000ee8000c1e9b00 */
[----:B------:R-:W4:Y:S04]  /*0250*/  LDG.E.64.CONSTANT R28, desc[UR4][R48.64+0x10] ;  /* 0x00001004301c7981 */ /* 0x000f28000c1e9b00 */
[----:B------:R-:W4:Y:S04]  /*0260*/  LDG.E.64.CONSTANT R30, desc[UR4][R48.64+-0x10] ;  /* 0xfffff004301e7981 */ /* 0x000f28000c1e9b00 */
[----:B------:R-:W5:Y:S04]  /*0270*/  LDG.E.64.CONSTANT R20, desc[UR4][R48.64+0x8] ;  /* 0x0000080430147981 */ /* 0x000f68000c1e9b00 */
[----:B------:R-:W5:Y:S04]  /*0280*/  LDG.E.64.CONSTANT R18, desc[UR4][R48.64+-0x8] ;  /* 0xfffff80430127981 */ /* 0x000f68000c1e9b00 */
[----:B------:R-:W5:Y:S04]  /*0290*/  LDG.E.64.CONSTANT R16, desc[UR4][R46.64+-0x8] ;  /* 0xfffff8042e107981 */ /* 0x000f68000c1e9b00 */
[----:B------:R-:W5:Y:S04]  /*02a0*/  LDG.E.64.CONSTANT R14, desc[UR4][R46.64+0x8] ;  /* 0x000008042e0e7981 */ /* 0x000f68000c1e9b00 */
[----:B------:R-:W5:Y:S04]  /*02b0*/  LDG.E.64.CONSTANT R50, desc[UR4][R4.64+-0x8] ;  /* 0xfffff80404327981 */ /* 0x000f68000c1e9b00 */
[----:B------:R-:W5:Y:S01]  /*02c0*/  LDG.E.64.CONSTANT R26, desc[UR4][R4.64+0x8] ;  /* 0x00000804041a7981 */ /* 0x000f62000c1e9b00 */
[----:B------:R-:W-:Y:S01]  /*02d0*/  UMOV UR6, 0x9999999a ;  /* 0x9999999a00067882 */ /* 0x000fe20000000000 */
[----:B------:R-:W-:Y:S01]  /*02e0*/  UMOV UR7, 0x3fc99999 ;  /* 0x3fc9999900077882 */ /* 0x000fe20000000000 */
[----:B------:R-:W-:Y:S01]  /*02f0*/  UMOV UR8, 0x9999999a ;  /* 0x9999999a00087882 */ /* 0x000fe20000000000 */
[----:B------:R-:W-:Y:S01]  /*0300*/  UMOV UR9, 0x3fe99999 ;  /* 0x3fe9999900097882 */ /* 0x000fe20000000000 */
[----:B------:R-:W5:Y:S04]  /*0310*/  LDG.E.64.CONSTANT R56, desc[UR4][R4.64+-0x18] ;  /* 0xffffe80404387981 */ /* 0x000f68000c1e9b00 */
[----:B------:R-:W5:Y:S01]  /*0320*/  LDG.E.64.CONSTANT R40, desc[UR4][R48.64+-0x18] ;  /* 0xffffe80430287981 */ /* 0x000f62000c1e9b00 */
[----:B--2---:R-:W-:-:S08]  /*0330*/  DMUL R22, R10, R38 ;  /* 0x000000260a167228 */ /* 0x004fd00000000000 */
[----:B---3--:R-:W-:Y:S02]  /*0340*/  DFMA R22, R8, R34, -R22 ;  /* 0x000000220816722b */ /* 0x008fe40000000816 */
[----:B----4-:R-:W-:Y:S01]  /*0350*/  DADD R28, R28, -R30 ;  /* 0x000000001c1c7229 */ /* 0x010fe2000000081e */
[----:B------:R-:W2:Y:S01]  /*0360*/  LDG.E.64.CONSTANT R30, desc[UR4][R48.64+0x18] ;  /* 0x00001804301e7981 */ /* 0x000ea2000c1e9b00 */
[----:B-----5:R-:W-:Y:S02]  /*0370*/  DADD R20, R20, -R18 ;  /* 0x0000000014147229 */ /* 0x020fe40000000812 */
[----:B------:R-:W-:-:S04]  /*0380*/  DADD R18, R8, -R10 ;  /* 0x0000000008127229 */ /* 0x000fc8000000080a */
[----:B------:R-:W-:Y:S01]  /*0390*/  DADD R10, R22, R28 ;  /* 0x00000000160a7229 */ /* 0x000fe2000000001c */
[----:B-1----:R-:W-:-:S04]  /*03a0*/  IMAD.WIDE R8, R2, 0x8, R12 ;  /* 0x0000000802087825 */ /* 0x002fc800078e020c */
[----:B0-----:R-:W-:Y:S01]  /*03b0*/  IMAD.WIDE R22, R2, 0x8, R42 ;  /* 0x0000000802167825 */ /* 0x001fe200078e022a */
[----:B------:R-:W-:Y:S01]  /*03c0*/  DMUL R18, R18, UR6 ;  /* 0x0000000612127c28 */ /* 0x000fe20008000000 */
[----:B------:R-:W3:Y:S01]  /*03d0*/  LDG.E.64.CONSTANT R28, desc[UR4][R8.64+-0x8] ;  /* 0xfffff804081c7981 */ /* 0x000ee2000c1e9b00 */
[----:B------:R-:W-:Y:S02]  /*03e0*/  DADD R54, R14, -R16 ;  /* 0x000000000e367229 */ /* 0x000fe40000000810 */
[----:B------:R-:W-:Y:S01]  /*03f0*/  DMUL R36, R16, R50 ;  /* 0x0000003210247228 */ /* 0x000fe20000000000 */
[----:B------:R-:W4:Y:S04]  /*0400*/  LDG.E.64.CONSTANT R32, desc[UR4][R22.64+-0x8] ;  /* 0xfffff80416207981 */ /* 0x000f28000c1e9b00 */
[----:B------:R-:W5:Y:S01]  /*0410*/  LDG.E.64.CONSTANT R52, desc[UR4][R22.64+0x8] ;  /* 0x0000080416347981 */ /* 0x000f62000c1e9b00 */
[----:B------:R-:W-:-:S02]  /*0420*/  DFMA R54, R54, UR8, -R18 ;  /* 0x0000000836367c2b */ /* 0x000fc40008000812 */
[----:B------:R-:W-:Y:S01]  /*0430*/  DFMA R14, R14, R26, -R36 ;  /* 0x0000001a0e0e722b */ /* 0x000fe20000000824 */
[----:B------:R-:W2:Y:S04]  /*0440*/  LDG.E.64.CONSTANT R18, desc[UR4][R8.64+0x8] ;  /* 0x0000080408127981 */ /* 0x000ea8000c1e9b00 */
[----:B------:R-:W2:Y:S03]  /*0450*/  LDG.E.64.CONSTANT R36, desc[UR4][R46.64+-0x18] ;  /* 0xffffe8042e247981 */ /* 0x000ea6000c1e9b00 */
[----:B------:R-:W-:Y:S01]  /*0460*/  DADD R20, R14, R20 ;  /* 0x000000000e147229 */ /* 0x000fe20000000014 */
[----:B------:R-:W2:Y:S04]  /*0470*/  LDG.E.64.CONSTANT R16, desc[UR4][R4.64+0x18] ;  /* 0x0000180404107981 */ /* 0x000ea8000c1e9b00 */
[----:B------:R-:W2:Y:S01]  /*0480*/  LDG.E.64.CONSTANT R14, desc[UR4][R46.64+0x18] ;  /* 0x000018042e0e7981 */ /* 0x000ea2000c1e9b00 */
[----:B---3--:R-:W-:-:S02]  /*0490*/  DMUL R28, R50, R28 ;  /* 0x0000001c321c7228 */ /* 0x008fc40000000000 */
[----:B----4-:R-:W-:Y:S01]  /*04a0*/  DMUL R32, R50, R32 ;  /* 0x0000002032207228 */ /* 0x010fe20000000000 */
[----:B------:R-:W3:Y:S07]  /*04b0*/  LDG.E.64.CONSTANT R50, desc[UR4][R22.64+-0x10] ;  /* 0xfffff00416327981 */ /* 0x000eee000c1e9b00 */
[C---:B-----5:R-:W-:Y:S02]  /*04c0*/  DFMA R52, R26.reuse, R52, -R32 ;  /* 0x000000341a34722b */ /* 0x060fe40000000820 */
[----:B--2---:R-:W-:Y:S01]  /*04d0*/  DFMA R26, R26, R18, -R28 ;  /* 0x000000121a1a722b */ /* 0x004fe2000000081c */
[----:B------:R-:W2:Y:S01]  /*04e0*/  LDG.E.64.CONSTANT R18, desc[UR4][R8.64+-0x10] ;  /* 0xfffff00408127981 */ /* 0x000ea2000c1e9b00 */
[----:B------:R-:W-:-:S02]  /*04f0*/  DMUL R28, R36, R56 ;  /* 0x00000038241c7228 */ /* 0x000fc40000000000 */
[----:B------:R-:W-:Y:S02]  /*0500*/  DMUL R32, R10, UR6 ;  /* 0x000000060a207c28 */ /* 0x000fe40008000000 */
[----:B------:R-:W-:Y:S01]  /*0510*/  DADD R30, R30, -R40 ;  /* 0x000000001e1e7229 */ /* 0x000fe20000000828 */
[----:B------:R-:W4:Y:S03]  /*0520*/  LDG.E.64.CONSTANT R40, desc[UR4][R22.64+0x10] ;  /* 0x0000100416287981 */ /* 0x000f26000c1e9b00 */
[----:B------:R-:W-:Y:S02]  /*0530*/  DFMA R10, R14, R16, -R28 ;  /* 0x000000100e0a722b */ /* 0x000fe4000000081c */
[----:B------:R-:W5:Y:S01]  /*0540*/  LDG.E.64.CONSTANT R28, desc[UR4][R8.64+0x10] ;  /* 0x00001004081c7981 */ /* 0x000f62000c1e9b00 */
[----:B------:R-:W-:-:S03]  /*0550*/  DFMA R20, R20, UR8, -R32 ;  /* 0x0000000814147c2b */ /* 0x000fc60008000820 */
[----:B------:R-:W5:Y:S02]  /*0560*/  LDG.E.64.CONSTANT R32, desc[UR4][R46.64+-0x20] ;  /* 0xffffe0042e207981 */ /* 0x000f64000c1e9b00 */
[----:B------:R-:W-:Y:S02]  /*0570*/  DADD R30, R10, R30 ;  /* 0x000000000a1e7229 */ /* 0x000fe4000000001e */
[----:B------:R-:W5:Y:S01]  /*0580*/  LDG.E.64.CONSTANT R10, desc[UR4][R4.64+-0x20] ;  /* 0xffffe004040a7981 */ /* 0x000f62000c1e9b00 */
[----:B------:R-:W-:-:S03]  /*0590*/  DADD R36, R14, -R36 ;  /* 0x000000000e247229 */ /* 0x000fc60000000824 */
[----:B------:R-:W5:Y:S04]  /*05a0*/  LDG.E.64.CONSTANT R14, desc[UR4][R46.64+0x20] ;  /* 0x000020042e0e7981 */ /* 0x000f68000c1e9b00 */
[----:B------:R-:W5:Y:S01]  /*05b0*/  LDG.E.64.CONSTANT R4, desc[UR4][R4.64+0x20] ;  /* 0x0000200404047981 */ /* 0x000f62000c1e9b00 */
[----:B------:R-:W-:Y:S01]  /*05c0*/  UMOV UR10, 0x6a7ef9db ;  /* 0x6a7ef9db000a7882 */ /* 0x000fe20000000000 */
[----:B------:R-:W-:Y:S02]  /*05d0*/  UMOV UR11, 0x3fa374bc ;  /* 0x3fa374bc000b7882 */ /* 0x000fe40000000000 */
[----:B------:R-:W-:Y:S01]  /*05e0*/  DFMA R36, R36, UR10, R54 ;  /* 0x0000000a24247c2b */ /* 0x000fe20008000036 */
[----:B------:R-:W5:Y:S01]  /*05f0*/  LDG.E.64.CONSTANT R54, desc[UR4][R48.64+0x20] ;  /* 0x0000200430367981 */ /* 0x000f62000c1e9b00 */
[----:B------:R-:W-:-:S02]  /*0600*/  DFMA R20, R30, UR10, R20 ;  /* 0x0000000a1e147c2b */ /* 0x000fc40008000014 */
[C---:B---3--:R-:W-:Y:S02]  /*0610*/  DMUL R50, R38.reuse, R50 ;  /* 0x0000003226327228 */ /* 0x048fe40000000000 */
[----:B--2---:R-:W-:Y:S01]  /*0620*/  DMUL R38, R38, R18 ;  /* 0x0000001226267228 */ /* 0x004fe20000000000 */
[----:B------:R-:W2:Y:S05]  /*0630*/  LDG.E.64.CONSTANT R18, desc[UR4][R48.64+-0x20] ;  /* 0xffffe00430127981 */ /* 0x000eaa000c1e9b00 */
[C---:B----4-:R-:W-:Y:S02]  /*0640*/  DFMA R40, R34.reuse, R40, -R50 ;  /* 0x000000282228722b */ /* 0x050fe40000000832 */
[----:B------:R-:W3:Y:S01]  /*0650*/  LDG.E.64.CONSTANT R50, desc[UR4][R8.64+-0x18] ;  /* 0xffffe80408327981 */ /* 0x000ee2000c1e9b00 */
[----:B-----5:R-:W-:-:S03]  /*0660*/  DFMA R34, R34, R28, -R38 ;  /* 0x0000001c2222722b */ /* 0x020fc60000000826 */
[----:B------:R-:W4:Y:S04]  /*0670*/  LDG.E.64.CONSTANT R28, desc[UR4][R22.64+-0x18] ;  /* 0xffffe804161c7981 */ /* 0x000f28000c1e9b00 */
[----:B------:R-:W5:Y:S01]  /*0680*/  LDG.E.64.CONSTANT R38, desc[UR4][R22.64+0x18] ;  /* 0x0000180416267981 */ /* 0x000f62000c1e9b00 */
[----:B------:R-:W-:Y:S02]  /*0690*/  DMUL R30, R32, R10 ;  /* 0x0000000a201e7228 */ /* 0x000fe40000000000 */
[----:B------:R-:W-:-:S06]  /*06a0*/  DADD R32, R14, -R32 ;  /* 0x000000000e207229 */ /* 0x000fcc0000000820 */
[----:B------:R-:W-:Y:S02]  /*06b0*/  DFMA R14, R14, R4, -R30 ;  /* 0x000000040e0e722b */ /* 0x000fe4000000081e */
[----:B------:R-:W5:Y:S01]  /*06c0*/  LDG.E.64.CONSTANT R30, desc[UR4][R8.64+0x18] ;  /* 0x00001804081e7981 */ /* 0x000f62000c1e9b00 */
[----:B------:R-:W-:Y:S01]  /*06d0*/  UMOV UR12, 0x3126e979 ;  /* 0x3126e979000c7882 */ /* 0x000fe20000000000 */
[----:B------:R-:W-:Y:S01]  /*06e0*/  UMOV UR13, 0x3f6cac08 ;  /* 0x3f6cac08000d7882 */ /* 0x000fe20000000000 */
[----:B--2---:R-:W-:Y:S01]  /*06f0*/  DADD R54, R54, -R18 ;  /* 0x0000000036367229 */ /* 0x004fe20000000812 */
[----:B------:R-:W-:Y:S01]  /*0700*/  IMAD R19, R0, R3, R3 ;  /* 0x0000000300137224 */ /* 0x000fe200078e0203 */
[----:B------:R-:W-:-:S04]  /*0710*/  IADD3 R18, PT, PT, -R3, RZ, RZ ;  /* 0x000000ff03127210 */ /* 0x000fc80007ffe1ff */
[----:B------:R-:W-:-:S05]  /*0720*/  LEA R19, R18, R19, 0x1 ;  /* 0x0000001312137211 */ /* 0x000fca00078e08ff */
[----:B------:R-:W-:Y:S01]  /*0730*/  IMAD R25, R3, 0x3, R19 ;  /* 0x0000000303197824 */ /* 0x000fe200078e0213 */
[----:B----4-:R-:W-:-:S04]  /*0740*/  DMUL R28, R56, R28 ;  /* 0x0000001c381c7228 */ /* 0x010fc80000000000 */
[----:B------:R-:W-:Y:S01]  /*0750*/  LEA R25, R18, R25, 0x2 ;  /* 0x0000001912197211 */ /* 0x000fe200078e10ff */
[----:B---3--:R-:W-:Y:S02]  /*0760*/  DMUL R50, R56, R50 ;  /* 0x0000003238327228 */ /* 0x008fe40000000000 */
[----:B------:R-:W-:Y:S01]  /*0770*/  DADD R14, R14, R54 ;  /* 0x000000000e0e7229 */ /* 0x000fe20000000036 */
[----:B------:R-:W-:Y:S01]  /*0780*/  IADD3 R0, PT, PT, R24, R25, RZ ;  /* 0x0000001918007210 */ /* 0x000fe20007ffe0ff */
[C---:B------:R-:W-:Y:S01]  /*0790*/  IMAD R54, R3.reuse, 0x5, R25 ;  /* 0x0000000503367824 */ /* 0x040fe200078e0219 */
[----:B-----5:R-:W-:Y:S01]  /*07a0*/  DFMA R38, R16, R38, -R28 ;  /* 0x000000261026722b */ /* 0x020fe2000000081c */
[----:B------:R-:W-:-:S04]  /*07b0*/  IMAD.WIDE R28, R3, 0x8, R22 ;  /* 0x00000008031c7825 */ /* 0x000fc800078e0216 */
[C---:B------:R-:W-:Y:S01]  /*07c0*/  IMAD R25, R3.reuse, -0x6, R54 ;  /* 0xfffffffa03197824 */ /* 0x040fe200078e0236 */
[----:B------:R-:W-:Y:S01]  /*07d0*/  DFMA R16, R16, R30, -R50 ;  /* 0x0000001e1010722b */ /* 0x000fe20000000832 */
[----:B------:R-:W-:Y:S01]  /*07e0*/  IMAD R0, R60, R3, R0 ;  /* 0x000000033c007224 */ /* 0x000fe200078e0200 */
[----:B------:R-:W-:Y:S01]  /*07f0*/  IADD3 R58, PT, PT, R24, R19, RZ ;  /* 0x00000013183a7210 */ /* 0x000fe20007ffe0ff */
[----:B------:R-:W-:Y:S02]  /*0800*/  IMAD R51, R3, 0x7, R25 ;  /* 0x0000000703337824 */ /* 0x000fe400078e0219 */
[----:B------:R-:W-:-:S04]  /*0810*/  IMAD.WIDE R30, R0, 0x8, R42 ;  /* 0x00000008001e7825 */ /* 0x000fc800078e022a */
[----:B------:R-:W-:Y:S01]  /*0820*/  IMAD.WIDE R56, R3, 0x8, R28 ;  /* 0x0000000803387825 */ /* 0x000fe200078e021c */
[----:B------:R-:W-:Y:S01]  /*0830*/  LEA R51, R18, R51, 0x3 ;  /* 0x0000003312337211 */ /* 0x000fe200078e18ff */
[----:B------:R-:W-:Y:S01]  /*0840*/  DFMA R18, R32, -UR12, R36 ;  /* 0x8000000c20127c2b */ /* 0x000fe20008000024 */
[----:B------:R-:W2:Y:S01]  /*0850*/  LDG.E.64.CONSTANT R30, desc[UR4][R30.64] ;  /* 0x000000041e1e7981 */ /* 0x000ea2000c1e9b00 */
[----:B------:R-:W-:Y:S01]  /*0860*/  IMAD R58, R60, R3, R58 ;  /* 0x000000033c3a7224 */ /* 0x000fe200078e023a */
[C---:B------:R-:W-:Y:S02]  /*0870*/  IADD3 R59, PT, PT, R24.reuse, R25, RZ ;  /* 0x00000019183b7210 */ /* 0x040fe40007ffe0ff */
[----:B------:R0:W2:Y:S01]  /*0880*/  LDG.E.64.CONSTANT R32, desc[UR4][R56.64] ;  /* 0x0000000438207981 */ /* 0x0000a2000c1e9b00 */
[----:B------:R-:W-:Y:S01]  /*0890*/  IADD3 R51, PT, PT, R24, R51, RZ ;  /* 0x0000003318337210 */ /* 0x000fe20007ffe0ff */
[----:B------:R-:W-:Y:S02]  /*08a0*/  IMAD.WIDE R24, R58, 0x8, R42 ;  /* 0x000000083a187825 */ /* 0x000fe400078e022a */
[----:B------:R-:W3:Y:S02]  /*08b0*/  LDG.E.64.CONSTANT R28, desc[UR4][R28.64] ;  /* 0x000000041c1c7981 */ /* 0x000ee4000c1e9b00 */
[----:B------:R-:W-:-:S02]  /*08c0*/  IMAD R59, R60, R3, R59 ;  /* 0x000000033c3b7224 */ /* 0x000fc400078e023b */
[----:B------:R-:W3:Y:S02]  /*08d0*/  LDG.E.64.CONSTANT R24, desc[UR4][R24.64] ;  /* 0x0000000418187981 */ /* 0x000ee4000c1e9b00 */
[----:B------:R-:W-:-:S04]  /*08e0*/  IMAD.WIDE R36, R59, 0x8, R42 ;  /* 0x000000083b247825 */ /* 0x000fc800078e022a */
[----:B0-----:R-:W-:Y:S02]  /*08f0*/  IMAD.WIDE R56, R3, 0x8, R56 ;  /* 0x0000000803387825 */ /* 0x001fe400078e0238 */
[----:B------:R-:W4:Y:S02]  /*0900*/  LDG.E.64.CONSTANT R36, desc[UR4][R36.64] ;  /* 0x0000000424247981 */ /* 0x000f24000c1e9b00 */
[----:B------:R-:W-:Y:S02]  /*0910*/  IMAD R60, R60, R3, R51 ;  /* 0x000000033c3c7224 */ /* 0x000fe400078e0233 */
[----:B------:R0:W4:Y:S02]  /*0920*/  LDG.E.64.CONSTANT R50, desc[UR4][R56.64] ;  /* 0x0000000438327981 */ /* 0x000124000c1e9b00 */
[----:B------:R-:W-:-:S06]  /*0930*/  IMAD.WIDE R42, R60, 0x8, R42 ;  /* 0x000000083c2a7825 */ /* 0x000fcc00078e022a */
[----:B------:R-:W5:Y:S01]  /*0940*/  LDG.E.64.CONSTANT R42, desc[UR4][R42.64] ;  /* 0x000000042a2a7981 */ /* 0x000f62000c1e9b00 */
[----:B0-----:R-:W-:-:S06]  /*0950*/  IMAD.WIDE R56, R3, 0x8, R56 ;  /* 0x0000000803387825 */ /* 0x001fcc00078e0238 */
[----:B------:R-:W5:Y:S01]  /*0960*/  LDG.E.64.CONSTANT R56, desc[UR4][R56.64] ;  /* 0x0000000438387981 */ /* 0x000f62000c1e9b00 */
[----:B------:R-:W-:-:S03]  /*0970*/  DFMA R14, R14, -UR12, R20 ;  /* 0x8000000c0e0e7c2b */ /* 0x000fc60008000014 */
[----:B------:R-:W5:Y:S04]  /*0980*/  LDG.E.64.CONSTANT R20, desc[UR4][R22.64+-0x20] ;  /* 0xffffe00416147981 */ /* 0x000f68000c1e9b00 */
[----:B------:R-:W5:Y:S01]  /*0990*/  LDG.E.64.CONSTANT R22, desc[UR4][R22.64+0x20] ;  /* 0x0000200416167981 */ /* 0x000f62000c1e9b00 */
[----:B------:R-:W-:Y:S02]  /*09a0*/  DMUL R40, R40, UR6 ;  /* 0x0000000628287c28 */ /* 0x000fe40008000000 */
[----:B------:R-:W-:-:S06]  /*09b0*/  DMUL R34, R34, UR6 ;  /* 0x0000000622227c28 */ /* 0x000fcc0008000000 */
[----:B------:R-:W-:Y:S02]  /*09c0*/  DFMA R40, R52, UR8, -R40 ;  /* 0x0000000834287c2b */ /* 0x000fe40008000828 */
[----:B------:R-:W-:-:S06]  /*09d0*/  DFMA R26, R26, UR8, -R34 ;  /* 0x000000081a1a7c2b */ /* 0x000fcc0008000822 */
[----:B------:R-:W-:Y:S01]  /*09e0*/  DFMA R34, R38, UR10, R40 ;  /* 0x0000000a26227c2b */ /* 0x000fe20008000028 */
[----:B------:R-:W-:Y:S01]  /*09f0*/  UMOV UR14, 0x6a7ef9db ;  /* 0x6a7ef9db000e7882 */ /* 0x000fe20000000000 */
[----:B------:R-:W-:Y:S01]  /*0a00*/  UMOV UR15, 0x3fa374bc ;  /* 0x3fa374bc000f7882 */ /* 0x000fe20000000000 */
[----:B------:R-:W-:Y:S01]  /*0a10*/  UMOV UR16, 0x3126e979 ;  /* 0x3126e97900107882 */ /* 0x000fe20000000000 */
[----:B------:R-:W-:Y:S01]  /*0a20*/  UMOV UR17, 0x3f6cac08 ;  /* 0x3f6cac0800117882 */ /* 0x000fe20000000000 */
[----:B------:R-:W0:Y:S01]  /*0a30*/  LDCU.64 UR10, c[0x0][0x3e8] ;  /* 0x00007d00ff0a77ac */ /* 0x000e220008000a00 */
[----:B------:R-:W-:Y:S01]  /*0a40*/  DFMA R16, R16, UR14, R26 ;  /* 0x0000000e10107c2b */ /* 0x000fe2000800001a */
[----:B------:R-:W-:-:S06]  /*0a50*/  IMAD.WIDE R26, R58, 0x8, R44 ;  /* 0x000000083a1a7825 */ /* 0x000fcc00078e022c */
[----:B------:R-:W5:Y:S01]  /*0a60*/  LDG.E.64.CONSTANT R26, desc[UR4][R26.64] ;  /* 0x000000041a1a7981 */ /* 0x000f62000c1e9b00 */
[----:B------:R-:W-:Y:S01]  /*0a70*/  IMAD.WIDE R46, R3, 0x8, R46 ;  /* 0x00000008032e7825 */ /* 0x000fe200078e022e */
[----:B--2---:R-:W-:-:S08]  /*0a80*/  DADD R52, R32, -R30 ;  /* 0x0000000020347229 */ /* 0x004fd0000000081e */
[----:B------:R-:W-:Y:S02]  /*0a90*/  DMUL R40, R52, UR6 ;  /* 0x0000000634287c28 */ /* 0x000fe40008000000 */
[----:B---3--:R-:W-:-:S08]  /*0aa0*/  DADD R38, R28, -R24 ;  /* 0x000000001c267229 */ /* 0x008fd00000000818 */
[----:B------:R-:W-:Y:S01]  /*0ab0*/  DFMA R40, R38, UR8, -R40 ;  /* 0x0000000826287c2b */ /* 0x000fe20008000828 */
[----:B------:R-:W1:Y:S01]  /*0ac0*/  LDCU.64 UR8, c[0x0][0x3f0] ;  /* 0x00007e00ff0877ac */ /* 0x000e620008000a00 */
[----:B----4-:R-:W-:-:S08]  /*0ad0*/  DADD R38, R50, -R36 ;  /* 0x0000000032267229 */ /* 0x010fd00000000824 */
[----:B------:R-:W-:Y:S01]  /*0ae0*/  DFMA R38, R38, UR14, R40 ;  /* 0x0000000e26267c2b */ /* 0x000fe20008000028 */
[----:B------:R-:W2:Y:S01]  /*0af0*/  LDC.64 R40, c[0x0][0x380] ;  /* 0x0000e000ff287b82 */ /* 0x000ea20000000a00 */
[----:B-----5:R-:W-:-:S08]  /*0b00*/  DADD R52, R56, -R42 ;  /* 0x0000000038347229 */ /* 0x020fd0000000082a */
[----:B------:R-:W-:Y:S01]  /*0b10*/  DFMA R52, R52, -UR16, R38 ;  /* 0x8000001034347c2b */ /* 0x000fe20008000026 */
[----:B------:R-:W3:Y:S07]  /*0b20*/  LDC.64 R38, c[0x0][0x3d0] ;  /* 0x0000f400ff267b82 */ /* 0x000eee0000000a00 */
[----:B-1----:R-:W-:Y:S01]  /*0b30*/  DMUL R52, R52, UR8 ;  /* 0x0000000834347c28 */ /* 0x002fe20008000000 */
[----:B--2---:R-:W-:Y:S01]  /*0b40*/  IMAD.WIDE R40, R2, 0x8, R40 ;  /* 0x0000000802287825 */ /* 0x004fe200078e0228 */
[----:B------:R-:W-:-:S06]  /*0b50*/  DMUL R20, R10, R20 ;  /* 0x000000140a147228 */ /* 0x000fcc0000000000 */
[----:B0-----:R-:W-:Y:S02]  /*0b60*/  DFMA R18, R18, -UR10, -R52 ;  /* 0x8000000a12127c2b */ /* 0x001fe40008000834 */
[----:B------:R-:W2:Y:S01]  /*0b70*/  LDG.E.64.CONSTANT R52, desc[UR4][R46.64] ;  /* 0x000000042e347981 */ /* 0x000ea2000c1e9b00 */
[----:B------:R-:W-:-:S04]  /*0b80*/  DFMA R22, R4, R22, -R20 ;  /* 0x000000160416722b */ /* 0x000fc80000000814 */
[----:B------:R3:W-:Y:S01]  /*0b90*/  STG.E.64 desc[UR4][R40.64], R18 ;  /* 0x0000001228007986 */ /* 0x0007e2000c101b04 */
[----:B------:R-:W-:Y:S01]  /*0ba0*/  IADD3 R21, PT, PT, R2, R3, RZ ;  /* 0x0000000302157210 */ /* 0x000fe20007ffe0ff */
[----:B---3--:R-:W-:-:S06]  /*0bb0*/  IMAD.WIDE R18, R58, 0x8, R38 ;  /* 0x000000083a127825 */ /* 0x008fcc00078e0226 */
[----:B------:R-:W3:Y:S01]  /*0bc0*/  LDG.E.64.CONSTANT R18, desc[UR4][R18.64] ;  /* 0x0000000412127981 */ /* 0x000ee2000c1e9b00 */
[----:B------:R-:W-:-:S05]  /*0bd0*/  IMAD.WIDE R40, R21, 0x8, R38 ;  /* 0x0000000815287825 */ /* 0x000fca00078e0226 */
[----:B------:R0:W2:Y:S01]  /*0be0*/  LDG.E.64.CONSTANT R20, desc[UR4][R40.64] ;  /* 0x0000000428147981 */ /* 0x0000a2000c1e9b00 */
[----:B------:R-:W-:-:S06]  /*0bf0*/  IMAD.WIDE R54, R0, 0x8, R44 ;  /* 0x0000000800367825 */ /* 0x000fcc00078e022c */
[----:B------:R-:W4:Y:S01]  /*0c00*/  LDG.E.64.CONSTANT R54, desc[UR4][R54.64] ;  /* 0x0000000436367981 */ /* 0x000f22000c1e9b00 */
[----:B0-----:R-:W-:-:S04]  /*0c10*/  IMAD.WIDE R40, R3, 0x8, R40 ;  /* 0x0000000803287825 */ /* 0x001fc800078e0228 */
[----:B------:R-:W-:Y:S01]  /*0c20*/  IMAD.WIDE R46, R3, 0x8, R46 ;  /* 0x00000008032e7825 */ /* 0x000fe200078e022e */
[----:B------:R-:W-:-:S04]  /*0c30*/  DFMA R22, R22, -UR12, R34 ;  /* 0x8000000c16167c2b */ /* 0x000fc80008000022 */
[----:B------:R-:W5:Y:S01]  /*0c40*/  LDG.E.64.CONSTANT R34, desc[UR4][R46.64] ;  /* 0x000000042e227981 */ /* 0x000f62000c1e9b00 */
[-C--:B---3--:R-:W-:Y:S02]  /*0c50*/  DMUL R26, R26, R18.reuse ;  /* 0x000000121a1a7228 */ /* 0x088fe40000000000 */
[----:B------:R-:W-:-:S06]  /*0c60*/  DMUL R24, R24, R18 ;  /* 0x0000001218187228 */ /* 0x000fcc0000000000 */
[----:B--2---:R-:W-:Y:S01]  /*0c70*/  DFMA R52, R52, R20, -R26 ;  /* 0x000000143434722b */ /* 0x004fe2000000081a */
[----:B------:R-:W-:-:S06]  /*0c80*/  IMAD.WIDE R26, R0, 0x8, R38 ;  /* 0x00000008001a7825 */ /* 0x000fcc00078e0226 */
[----:B------:R-:W2:Y:S01]  /*0c90*/  LDG.E.64.CONSTANT R26, desc[UR4][R26.64] ;  /* 0x000000041a1a7981 */ /* 0x000ea2000c1e9b00 */
[----:B------:R-:W-:-:S03]  /*0ca0*/  DFMA R24, R28, R20, -R24 ;  /* 0x000000141c18722b */ /* 0x000fc60000000818 */
[----:B------:R0:W3:Y:S02]  /*0cb0*/  LDG.E.64.CONSTANT R28, desc[UR4][R40.64] ;  /* 0x00000004281c7981 */ /* 0x0000e4000c1e9b00 */
[----:B0-----:R-:W-:Y:S01]  /*0cc0*/  IMAD.WIDE R40, R3, 0x8, R40 ;  /* 0x0000000803287825 */ /* 0x001fe200078e0228 */
[-C--:B--2---:R-:W-:Y:S02]  /*0cd0*/  DMUL R30, R30, R26.reuse ;  /* 0x0000001a1e1e7228 */ /* 0x084fe40000000000 */
[----:B----4-:R-:W-:-:S06]  /*0ce0*/  DMUL R54, R54, R26 ;  /* 0x0000001a36367228 */ /* 0x010fcc0000000000 */
[----:B---3--:R-:W-:Y:S01]  /*0cf0*/  DFMA R30, R32, R28, -R30 ;  /* 0x0000001c201e722b */ /* 0x008fe2000000081e */
[----:B------:R-:W-:-:S06]  /*0d00*/  IMAD.WIDE R32, R59, 0x8, R38 ;  /* 0x000000083b207825 */ /* 0x000fcc00078e0226 */
[----:B------:R-:W2:Y:S01]  /*0d10*/  LDG.E.64.CONSTANT R32, desc[UR4][R32.64] ;  /* 0x0000000420207981 */ /* 0x000ea2000c1e9b00 */
[----:B-----5:R-:W-:-:S03]  /*0d20*/  DFMA R54, R34, R28, -R54 ;  /* 0x0000001c2236722b */ /* 0x020fc60000000836 */
[----:B------:R-:W3:Y:S01]  /*0d30*/  LDG.E.64.CONSTANT R34, desc[UR4][R40.64] ;  /* 0x0000000428227981 */ /* 0x000ee2000c1e9b00 */
[----:B------:R-:W-:-:S04]  /*0d40*/  IMAD.WIDE R46, R3, 0x8, R46 ;  /* 0x00000008032e7825 */ /* 0x000fc800078e022e */
[----:B------:R-:W-:Y:S01]  /*0d50*/  DMUL R54, R54, UR6 ;  /* 0x0000000636367c28 */ /* 0x000fe20008000000 */
[----:B------:R-:W-:Y:S01]  /*0d60*/  UMOV UR18, 0x9999999a ;  /* 0x9999999a00127882 */ /* 0x000fe20000000000 */
[----:B------:R-:W-:-:S06]  /*0d70*/  UMOV UR19, 0x3fe99999 ;  /* 0x3fe9999900137882 */ /* 0x000fcc0000000000 */
[----:B------:R-:W-:Y:S01]  /*0d80*/  DFMA R54, R52, UR18, -R54 ;  /* 0x0000001234367c2b */ /* 0x000fe20008000836 */
[----:B------:R-:W4:Y:S01]  /*0d90*/  LDG.E.64.CONSTANT R52, desc[UR4][R46.64] ;  /* 0x000000042e347981 */ /* 0x000f22000c1e9b00 */
[----:B--2---:R-:W-:-:S08]  /*0da0*/  DMUL R36, R36, R32 ;  /* 0x0000002024247228 */ /* 0x004fd00000000000 */
[----:B---3--:R-:W-:Y:S01]  /*0db0*/  DFMA R36, R50, R34, -R36 ;  /* 0x000000223224722b */ /* 0x008fe20000000824 */
[----:B------:R-:W-:-:S06]  /*0dc0*/  IMAD.WIDE R50, R59, 0x8, R44 ;  /* 0x000000083b327825 */ /* 0x000fcc00078e022c */
[----:B------:R-:W2:Y:S01]  /*0dd0*/  LDG.E.64.CONSTANT R50, desc[UR4][R50.64] ;  /* 0x0000000432327981 */ /* 0x000ea2000c1e9b00 */
[----:B------:R-:W-:-:S04]  /*0de0*/  IMAD.WIDE R38, R60, 0x8, R38 ;  /* 0x000000083c267825 */ /* 0x000fc800078e0226 */
[----:B------:R-:W-:Y:S02]  /*0df0*/  IMAD.WIDE R44, R60, 0x8, R44 ;  /* 0x000000083c2c7825 */ /* 0x000fe400078e022c */
[----:B------:R-:W3:Y:S02]  /*0e00*/  LDG.E.64.CONSTANT R38, desc[UR4][R38.64] ;  /* 0x0000000426267981 */ /* 0x000ee4000c1e9b00 */
[C---:B------:R-:W-:Y:S02]  /*0e10*/  IMAD.WIDE R40, R3.reuse, 0x8, R40 ;  /* 0x0000000803287825 */ /* 0x040fe400078e0228 */
[----:B------:R-:W3:Y:S02]  /*0e20*/  LDG.E.64.CONSTANT R44, desc[UR4][R44.64] ;  /* 0x000000042c2c7981 */ /* 0x000ee4000c1e9b00 */
[----:B------:R-:W-:Y:S02]  /*0e30*/  IMAD.WIDE R48, R3, 0x8, R48 ;  /* 0x0000000803307825 */ /* 0x000fe400078e0230 */
[----:B------:R-:W5:Y:S01]  /*0e40*/  LDG.E.64.CONSTANT R40, desc[UR4][R40.64] ;  /* 0x0000000428287981 */ /* 0x000f62000c1e9b00 */
[----:B--2---:R-:W-:-:S08]  /*0e50*/  DMUL R50, R50, R32 ;  /* 0x0000002032327228 */ /* 0x004fd00000000000 */
[----:B----4-:R-:W-:Y:S01]  /*0e60*/  DFMA R50, R52, R34, -R50 ;  /* 0x000000223432722b */ /* 0x010fe20000000832 */
[----:B------:R-:W-:-:S04]  /*0e70*/  IMAD.WIDE R52, R3, 0x8, R46 ;  /* 0x0000000803347825 */ /* 0x000fc800078e022e */
[----:B------:R-:W-:-:S03]  /*0e80*/  IMAD.WIDE R46, R58, 0x8, R6 ;  /* 0x000000083a2e7825 */ /* 0x000fc600078e0206 */
[----:B------:R-:W-:Y:S01]  /*0e90*/  DFMA R54, R50, UR14, R54 ;  /* 0x0000000e32367c2b */ /* 0x000fe20008000036 */
[----:B------:R-:W2:Y:S04]  /*0ea0*/  LDG.E.64.CONSTANT R52, desc[UR4][R52.64] ;  /* 0x0000000434347981 */ /* 0x000ea8000c1e9b00 */
[----:B------:R-:W4:Y:S04]  /*0eb0*/  LDG.E.64.CONSTANT R46, desc[UR4][R46.64] ;  /* 0x000000042e2e7981 */ /* 0x000f28000c1e9b00 */
[----:B------:R-:W4:Y:S01]  /*0ec0*/  LDG.E.64.CONSTANT R50, desc[UR4][R48.64] ;  /* 0x0000000430327981 */ /* 0x000f22000c1e9b00 */
[----:B---3--:R-:W-:-:S02]  /*0ed0*/  DMUL R44, R44, R38 ;  /* 0x000000262c2c7228 */ /* 0x008fc40000000000 */
[----:B------:R-:W-:-:S08]  /*0ee0*/  DMUL R42, R42, R38 ;  /* 0x000000262a2a7228 */ /* 0x000fd00000000000 */
[-C--:B-----5:R-:W-:Y:S02]  /*0ef0*/  DFMA R42, R56, R40.reuse, -R42 ;  /* 0x00000028382a722b */ /* 0x0a0fe4000000082a */
[----:B--2---:R-:W-:Y:S01]  /*0f00*/  DFMA R44, R52, R40, -R44 ;  /* 0x00000028342c722b */ /* 0x004fe2000000082c */
[----:B------:R-:W-:Y:S01]  /*0f10*/  IMAD.WIDE R52, R3, 0x8, R48 ;  /* 0x0000000803347825 */ /* 0x000fe200078e0230 */
[----:B----4-:R-:W-:-:S03]  /*0f20*/  DADD R46, R50, -R46 ;  /* 0x00000000322e7229 */ /* 0x010fc6000000082e */
[----:B------:R-:W-:-:S05]  /*0f30*/  IMAD.WIDE R50, R0, 0x8, R6 ;  /* 0x0000000800327825 */ /* 0x000fca00078e0206 */
[----:B------:R-:W2:Y:S01]  /*0f40*/  LDG.E.64.CONSTANT R48, desc[UR4][R50.64] ;  /* 0x0000000432307981 */ /* 0x000ea2000c1e9b00 */
[----:B------:R-:W-:-:S03]  /*0f50*/  DFMA R44, R44, -UR16, R54 ;  /* 0x800000102c2c7c2b */ /* 0x000fc60008000036 */
[----:B------:R0:W2:Y:S01]  /*0f60*/  LDG.E.64.CONSTANT R50, desc[UR4][R52.64] ;  /* 0x0000000434327981 */ /* 0x0000a2000c1e9b00 */
[----:B------:R-:W-:-:S06]  /*0f70*/  IMAD.WIDE R54, R59, 0x8, R6 ;  /* 0x000000083b367825 */ /* 0x000fcc00078e0206 */
[----:B------:R-:W3:Y:S01]  /*0f80*/  LDG.E.64.CONSTANT R54, desc[UR4][R54.64] ;  /* 0x0000000436367981 */ /* 0x000ee2000c1e9b00 */
[----:B0-----:R-:W-:-:S05]  /*0f90*/  IMAD.WIDE R52, R3, 0x8, R52 ;  /* 0x0000000803347825 */ /* 0x001fca00078e0234 */
[----:B------:R-:W3:Y:S01]  /*0fa0*/  LDG.E.64.CONSTANT R56, desc[UR4][R52.64] ;  /* 0x0000000434387981 */ /* 0x000ee2000c1e9b00 */
[----:B------:R-:W-:Y:S01]  /*0fb0*/  DADD R24, R24, R46 ;  /* 0x0000000018187229 */ /* 0x000fe2000000002e */
[----:B------:R-:W-:-:S06]  /*0fc0*/  IMAD.WIDE R46, R0, 0x8, R12 ;  /* 0x00000008002e7825 */ /* 0x000fcc00078e020c */
[----:B------:R-:W4:Y:S01]  /*0fd0*/  LDG.E.64.CONSTANT R46, desc[UR4][R46.64] ;  /* 0x000000042e2e7981 */ /* 0x000f22000c1e9b00 */
[----:B------:R-:W-:-:S06]  /*0fe0*/  IMAD.WIDE R62, R58, 0x8, R12 ;  /* 0x000000083a3e7825 */ /* 0x000fcc00078e020c */
[----:B------:R-:W5:Y:S01]  /*0ff0*/  LDG.E.64.CONSTANT R62, desc[UR4][R62.64] ;  /* 0x000000043e3e7981 */ /* 0x000f62000c1e9b00 */
[----:B--2---:R-:W-:-:S08]  /*1000*/  DADD R48, R50, -R48 ;  /* 0x0000000032307229 */ /* 0x004fd00000000830 */
[----:B------:R-:W-:Y:S01]  /*1010*/  DADD R30, R30, R48 ;  /* 0x000000001e1e7229 */ /* 0x000fe20000000030 */
[----:B------:R-:W-:Y:S01]  /*1020*/  IMAD.WIDE R48, R3, 0x8, R8 ;  /* 0x0000000803307825 */ /* 0x000fe200078e0208 */
[----:B---3--:R-:W-:-:S03]  /*1030*/  DADD R54, R56, -R54 ;  /* 0x0000000038367229 */ /* 0x008fc60000000836 */
[----:B------:R-:W-:Y:S02]  /*1040*/  IMAD.WIDE R56, R3, 0x8, R48 ;  /* 0x0000000803387825 */ /* 0x000fe400078e0230 */
[----:B------:R-:W2:Y:S04]  /*1050*/  LDG.E.64.CONSTANT R48, desc[UR4][R48.64] ;  /* 0x0000000430307981 */ /* 0x000ea8000c1e9b00 */
[----:B------:R0:W3:Y:S01]  /*1060*/  LDG.E.64.CONSTANT R50, desc[UR4][R56.64] ;  /* 0x0000000438327981 */ /* 0x0000e2000c1e9b00 */
[----:B----4-:R-:W-:Y:S01]  /*1070*/  DMUL R46, R26, R46 ;  /* 0x0000002e1a2e7228 */ /* 0x010fe20000000000 */
[----:B------:R-:W-:Y:S02]  /*1080*/  IMAD.WIDE R26, R59, 0x8, R12 ;  /* 0x000000083b1a7825 */ /* 0x000fe400078e020c */
[----:B------:R-:W4:Y:S02]  /*1090*/  LDG.E.64.CONSTANT R58, desc[UR4][R8.64+0x20] ;  /* 0x00002004083a7981 */ /* 0x000f24000c1e9b00 */
[----:B------:R-:W-:-:S02]  /*10a0*/  IMAD.WIDE R52, R3, 0x8, R52 ;  /* 0x0000000803347825 */ /* 0x000fc400078e0234 */
[----:B------:R-:W4:Y:S02]  /*10b0*/  LDG.E.64.CONSTANT R26, desc[UR4][R26.64] ;  /* 0x000000041a1a7981 */ /* 0x000f24000c1e9b00 */
[C---:B------:R-:W-:Y:S01]  /*10c0*/  IMAD.WIDE R6, R60.reuse, 0x8, R6 ;  /* 0x000000083c067825 */ /* 0x040fe200078e0206 */
[----:B-----5:R-:W-:Y:S01]  /*10d0*/  DMUL R62, R18, R62 ;  /* 0x0000003e123e7228 */ /* 0x020fe20000000000 */
[----:B------:R-:W5:Y:S02]  /*10e0*/  LDG.E.64.CONSTANT R52, desc[UR4][R52.64] ;  /* 0x0000000434347981 */ /* 0x000f64000c1e9b00 */
[----:B------:R-:W-:Y:S02]  /*10f0*/  IMAD.WIDE R12, R60, 0x8, R12 ;  /* 0x000000083c0c7825 */ /* 0x000fe400078e020c */
[----:B------:R-:W5:Y:S02]  /*1100*/  LDG.E.64.CONSTANT R6, desc[UR4][R6.64] ;  /* 0x0000000406067981 */ /* 0x000f64000c1e9b00 */
[----:B0-----:R-:W-:-:S02]  /*1110*/  IMAD.WIDE R56, R3, 0x8, R56 ;  /* 0x0000000803387825 */ /* 0x001fc400078e0238 */
[----:B------:R-:W5:Y:S04]  /*1120*/  LDG.E.64.CONSTANT R12, desc[UR4][R12.64] ;  /* 0x000000040c0c7981 */ /* 0x000f68000c1e9b00 */
[----:B------:R-:W5:Y:S01]  /*1130*/  LDG.E.64.CONSTANT R18, desc[UR4][R56.64] ;  /* 0x0000000438127981 */ /* 0x000f62000c1e9b00 */
[----:B---3--:R-:W-:Y:S01]  /*1140*/  DFMA R50, R28, R50, -R46 ;  /* 0x000000321c32722b */ /* 0x008fe2000000082e */
[----:B------:R-:W-:Y:S02]  /*1150*/  IMAD.WIDE R46, R3, 0x8, R56 ;  /* 0x00000008032e7825 */ /* 0x000fe400078e0238 */
[----:B------:R0:W3:Y:S04]  /*1160*/  LDG.E.64.CONSTANT R28, desc[UR4][R8.64+-0x20] ;  /* 0xffffe004081c7981 */ /* 0x0000e8000c1e9b00 */
[----:B------:R-:W3:Y:S01]  /*1170*/  LDG.E.64.CONSTANT R46, desc[UR4][R46.64] ;  /* 0x000000042e2e7981 */ /* 0x000ee2000c1e9b00 */
[----:B------:R-:W-:-:S02]  /*1180*/  DMUL R30, R30, UR6 ;  /* 0x000000061e1e7c28 */ /* 0x000fc40008000000 */
[----:B--2---:R-:W-:Y:S02]  /*1190*/  DFMA R48, R20, R48, -R62 ;  /* 0x000000301430722b */ /* 0x004fe4000000083e */
[----:B------:R-:W-:Y:S02]  /*11a0*/  DMUL R50, R50, UR6 ;  /* 0x0000000632327c28 */ /* 0x000fe40008000000 */
[----:B----4-:R-:W-:Y:S01]  /*11b0*/  DMUL R26, R32, R26 ;  /* 0x0000001a201a7228 */ /* 0x010fe20000000000 */
[----:B------:R-:W-:Y:S01]  /*11c0*/  UMOV UR7, 0x3fe99999 ;  /* 0x3fe9999900077882 */ /* 0x000fe20000000000 */
[----:B------:R-:W-:Y:S01]  /*11d0*/  DADD R36, R36, R54 ;  /* 0x0000000024247229 */ /* 0x000fe20000000036 */
[----:B0-----:R-:W0:Y:S01]  /*11e0*/  LDC.64 R8, c[0x0][0x388] ;  /* 0x0000e200ff087b82 */ /* 0x001e220000000a00 */
[----:B------:R-:W-:Y:S02]  /*11f0*/  DFMA R24, R24, UR6, -R30 ;  /* 0x0000000618187c2b */ /* 0x000fe4000800081e */
[----:B-----5:R-:W-:-:S02]  /*1200*/  DADD R6, R52, -R6 ;  /* 0x0000000034067229 */ /* 0x020fc40000000806 */
[----:B------:R-:W-:Y:S02]  /*1210*/  DFMA R48, R48, UR6, -R50 ;  /* 0x0000000630307c2b */ /* 0x000fe40008000832 */
[----:B------:R-:W-:Y:S02]  /*1220*/  DFMA R18, R34, R18, -R26 ;  /* 0x000000122212722b */ /* 0x000fe4000000081a */
[----:B------:R-:W-:Y:S01]  /*1230*/  DMUL R12, R38, R12 ;  /* 0x0000000c260c7228 */ /* 0x000fe20000000000 */
[----:B------:R-:W-:Y:S01]  /*1240*/  UMOV UR6, 0x6a7ef9db ;  /* 0x6a7ef9db00067882 */ /* 0x000fe20000000000 */
[----:B------:R-:W-:Y:S01]  /*1250*/  UMOV UR7, 0x3fa374bc ;  /* 0x3fa374bc00077882 */ /* 0x000fe20000000000 */
[----:B------:R-:W-:Y:S01]  /*1260*/  DADD R6, R42, R6 ;  /* 0x000000002a067229 */ /* 0x000fe20000000006 */
[----:B------:R-:W1:Y:S01]  /*1270*/  LDC.64 R20, c[0x0][0x398] ;  /* 0x0000e600ff147b82 */ /* 0x000e620000000a00 */
[----:B------:R-:W-:Y:S02]  /*1280*/  DFMA R24, R36, UR6, R24 ;  /* 0x0000000624187c2b */ /* 0x000fe40008000018 */
[----:B------:R-:W-:Y:S01]  /*1290*/  DFMA R18, R18, UR6, R48 ;  /* 0x0000000612127c2b */ /* 0x000fe20008000030 */
[----:B------:R-:W-:Y:S01]  /*12a0*/  UMOV UR6, 0x3126e979 ;  /* 0x3126e97900067882 */ /* 0x000fe20000000000 */
[----:B------:R-:W-:-:S04]  /*12b0*/  UMOV UR7, 0x3f6cac08 ;  /* 0x3f6cac0800077882 */ /* 0x000fc80000000000 */
[----:B------:R-:W-:Y:S02]  /*12c0*/  DFMA R6, R6, -UR6, R24 ;  /* 0x8000000606067c2b */ /* 0x000fe40008000018 */
[----:B------:R-:W-:-:S06]  /*12d0*/  DMUL R44, R44, UR8 ;  /* 0x000000082c2c7c28 */ /* 0x000fcc0008000000 */
[----:B------:R-:W-:Y:S02]  /*12e0*/  DMUL R6, R6, UR8 ;  /* 0x0000000806067c28 */ /* 0x000fe40008000000 */
[----:B------:R-:W-:-:S06]  /*12f0*/  DFMA R14, R14, -UR10, -R44 ;  /* 0x8000000a0e0e7c2b */ /* 0x000fcc000800082c */
[----:B------:R-:W-:Y:S02]  /*1300*/  DFMA R22, R22, -UR10, -R6 ;  /* 0x8000000a16167c2b */ /* 0x000fe40008000806 */
[----:B---3--:R-:W-:Y:S01]  /*1310*/  DMUL R28, R10, R28 ;  /* 0x0000001c0a1c7228 */ /* 0x008fe20000000000 */
[----:B------:R-:W2:Y:S01]  /*1320*/  LDC.64 R10, c[0x0][0x390] ;  /* 0x0000e400ff0a7b82 */ /* 0x000ea20000000a00 */
[----:B------:R-:W-:-:S06]  /*1330*/  DFMA R12, R40, R46, -R12 ;  /* 0x0000002e280c722b */ /* 0x000fcc000000080c */
[----:B------:R-:W-:Y:S02]  /*1340*/  DFMA R28, R4, R58, -R28 ;  /* 0x0000003a041c722b */ /* 0x000fe4000000081c */
[----:B------:R-:W-:-:S06]  /*1350*/  DFMA R12, R12, -UR6, R18 ;  /* 0x800000060c0c7c2b */ /* 0x000fcc0008000012 */
[----:B------:R-:W-:Y:S02]  /*1360*/  DFMA R16, R28, -UR12, R16 ;  /* 0x8000000c1c107c2b */ /* 0x000fe40008000010 */
[----:B------:R-:W-:Y:S01]  /*1370*/  DMUL R12, R12, UR8 ;  /* 0x000000080c0c7c28 */ /* 0x000fe20008000000 */
[----:B0-----:R-:W-:-:S04]  /*1380*/  IMAD.WIDE R4, R2, 0x8, R8 ;  /* 0x0000000802047825 */ /* 0x001fc800078e0208 */
[----:B--2---:R-:W-:-:S03]  /*1390*/  IMAD.WIDE R6, R2, 0x8, R10 ;  /* 0x0000000802067825 */ /* 0x004fc600078e020a */
[----:B------:R-:W-:Y:S01]  /*13a0*/  DFMA R12, R16, -UR10, -R12 ;  /* 0x8000000a100c7c2b */ /* 0x000fe2000800080c */
[----:B-1----:R-:W-:Y:S01]  /*13b0*/  IMAD.WIDE R2, R2, 0x8, R20 ;  /* 0x0000000802027825 */ /* 0x002fe200078e0214 */
[----:B------:R-:W-:Y:S04]  /*13c0*/  STG.E.64 desc[UR4][R4.64], R14 ;  /* 0x0000000e04007986 */ /* 0x000fe8000c101b04 */
[----:B------:R-:W-:Y:S04]  /*13d0*/  STG.E.64 desc[UR4][R6.64], R22 ;  /* 0x0000001606007986 */ /* 0x000fe8000c101b04 */
[----:B------:R-:W-:Y:S01]  /*13e0*/  STG.E.64 desc[UR4][R2.64], R12 ;  /* 0x0000000c02007986 */ /* 0x000fe2000c101b04 */
[----:B------:R-:W-:Y:S05]  /*13f0*/  EXIT ;  /* 0x000000000000794d */ /* 0x000fea0003800000 */
.L_x_2:
        /* <DEDUP_REMOVED lines=16> */
.L_x_5:


//--------------------- .nv.shared.reserved.0     --------------------------
	.section	.nv.shared.reserved.0,"aw",@nobits
	.weak		__nv_reservedSMEM_offset_0_alias
	.size		__nv_reservedSMEM_offset_0_alias, 0, 64
	.other		__nv_reservedSMEM_offset_0_alias,@"STO_CUDA_RESERVED_SHARED STV_DEFAULT"
__nv_reservedSMEM_offset_0_alias:
	.zero		0
	.zero		64


//--------------------- .nv.constant0._Z9hypterm_3PdS_S_S_S_S_S_S_S_S_S_S_S_dddiii --------------------------
	.section	.nv.constant0._Z9hypterm_3PdS_S_S_S_S_S_S_S_S_S_S_S_dddiii,"a",@progbits
	.sectionflags	@""
	.align	4
.nv.constant0._Z9hypterm_3PdS_S_S_S_S_S_S_S_S_S_S_S_dddiii:
	.zero		1036


//--------------------- .nv.constant0._Z9hypterm_2PdS_S_S_S_S_S_S_S_S_S_S_S_dddiii --------------------------
	.section	.nv.constant0._Z9hypterm_2PdS_S_S_S_S_S_S_S_S_S_S_S_dddiii,"a",@progbits
	.sectionflags	@""
	.align	4
.nv.constant0._Z9hypterm_2PdS_S_S_S_S_S_S_S_S_S_S_S_dddiii:
	.zero		1036


//--------------------- .nv.constant0._Z9hypterm_1PdS_S_S_S_S_S_S_S_S_S_S_S_dddiii --------------------------
	.section	.nv.constant0._Z9hypterm_1PdS_S_S_S_S_S_S_S_S_S_S_S_dddiii,"a",@progbits
	.sectionflags	@""
	.align	4
.nv.constant0._Z9hypterm_1PdS_S_S_S_S_S_S_S_S_S_S_S_dddiii:
	.zero		1036


//--------------------- SYMBOLS --------------------------

	.type		.nv.reservedSmem.offset0,@object
	.size		.nv.reservedSmem.offset0,0x4
